//
// Generated by NVIDIA NVVM Compiler
//
// Compiler Build ID: CL-36424714
// Cuda compilation tools, release 13.0, V13.0.88
// Based on NVVM 20.0.0
//

.version 9.0
.target sm_100
.address_size 64

	// .globl	_Z14online_softmaxPfii
.extern .shared .align 16 .b8 shMem[];

.visible .entry _Z14online_softmaxPfii(
	.param .u64 .ptr .align 1 _Z14online_softmaxPfii_param_0,
	.param .u32 _Z14online_softmaxPfii_param_1,
	.param .u32 _Z14online_softmaxPfii_param_2
)
{
	.reg .pred 	%p<22>;
	.reg .b32 	%r<148>;
	.reg .b32 	%f<283>;
	.reg .b64 	%rd<43>;

	ld.param.u64 	%rd11, [_Z14online_softmaxPfii_param_0];
	ld.param.u32 	%r55, [_Z14online_softmaxPfii_param_1];
	ld.param.u32 	%r54, [_Z14online_softmaxPfii_param_2];
	cvta.to.global.u64 	%rd1, %rd11;
	mov.u32 	%r56, %ctaid.y;
	mov.u32 	%r57, %ntid.y;
	mov.u32 	%r1, %tid.y;
	mad.lo.s32 	%r2, %r56, %r57, %r1;
	setp.ge.s32 	%p1, %r2, %r55;
	@%p1 bra 	$L__BB0_29;
	setp.lt.s32 	%p2, %r54, 1;
	mov.f32 	%f280, 0f00000000;
	mov.f32 	%f279, 0fFF800000;
	@%p2 bra 	$L__BB0_20;
	mul.lo.s32 	%r3, %r54, %r2;
	mul.lo.s32 	%r4, %r54, %r1;
	and.b32  	%r5, %r54, 15;
	setp.lt.u32 	%p3, %r54, 16;
	mov.b32 	%r132, 0;
	@%p3 bra 	$L__BB0_5;
	and.b32  	%r132, %r54, 2147483632;
	neg.s32 	%r138, %r132;
	mul.wide.u32 	%rd12, %r3, 4;
	add.s64 	%rd13, %rd12, %rd1;
	add.s64 	%rd41, %rd13, 32;
	shl.b32 	%r59, %r4, 2;
	mov.u32 	%r60, shMem;
	add.s32 	%r61, %r59, %r60;
	add.s32 	%r137, %r61, 32;
$L__BB0_4:
	.pragma "nounroll";
	ld.global.f32 	%f17, [%rd41+-32];
	st.shared.f32 	[%r137+-32], %f17;
	ld.global.f32 	%f18, [%rd41+-28];
	st.shared.f32 	[%r137+-28], %f18;
	ld.global.f32 	%f19, [%rd41+-24];
	st.shared.f32 	[%r137+-24], %f19;
	ld.global.f32 	%f20, [%rd41+-20];
	st.shared.f32 	[%r137+-20], %f20;
	ld.global.f32 	%f21, [%rd41+-16];
	st.shared.f32 	[%r137+-16], %f21;
	ld.global.f32 	%f22, [%rd41+-12];
	st.shared.f32 	[%r137+-12], %f22;
	ld.global.f32 	%f23, [%rd41+-8];
	st.shared.f32 	[%r137+-8], %f23;
	ld.global.f32 	%f24, [%rd41+-4];
	st.shared.f32 	[%r137+-4], %f24;
	ld.global.f32 	%f25, [%rd41];
	st.shared.f32 	[%r137], %f25;
	ld.global.f32 	%f26, [%rd41+4];
	st.shared.f32 	[%r137+4], %f26;
	ld.global.f32 	%f27, [%rd41+8];
	st.shared.f32 	[%r137+8], %f27;
	ld.global.f32 	%f28, [%rd41+12];
	st.shared.f32 	[%r137+12], %f28;
	ld.global.f32 	%f29, [%rd41+16];
	st.shared.f32 	[%r137+16], %f29;
	ld.global.f32 	%f30, [%rd41+20];
	st.shared.f32 	[%r137+20], %f30;
	ld.global.f32 	%f31, [%rd41+24];
	st.shared.f32 	[%r137+24], %f31;
	ld.global.f32 	%f32, [%rd41+28];
	st.shared.f32 	[%r137+28], %f32;
	add.s32 	%r138, %r138, 16;
	add.s64 	%rd41, %rd41, 64;
	add.s32 	%r137, %r137, 64;
	setp.eq.s32 	%p4, %r138, 0;
	@%p4 bra 	$L__BB0_5;
	bra.uni 	$L__BB0_4;
$L__BB0_5:
	setp.eq.s32 	%p5, %r5, 0;
	@%p5 bra 	$L__BB0_14;
	and.b32  	%r10, %r54, 7;
	setp.lt.u32 	%p6, %r5, 8;
	@%p6 bra 	$L__BB0_8;
	add.s32 	%r62, %r132, %r3;
	mul.wide.u32 	%rd14, %r62, 4;
	add.s64 	%rd15, %rd1, %rd14;
	ld.global.f32 	%f33, [%rd15];
	add.s32 	%r63, %r132, %r4;
	shl.b32 	%r64, %r63, 2;
	mov.u32 	%r65, shMem;
	add.s32 	%r66, %r65, %r64;
	st.shared.f32 	[%r66], %f33;
	cvt.u64.u32 	%rd16, %r3;
	cvt.u64.u32 	%rd17, %r132;
	add.s64 	%rd18, %rd17, %rd16;
	shl.b64 	%rd19, %rd18, 2;
	add.s64 	%rd20, %rd1, %rd19;
	ld.global.f32 	%f34, [%rd20+4];
	st.shared.f32 	[%r66+4], %f34;
	ld.global.f32 	%f35, [%rd20+8];
	st.shared.f32 	[%r66+8], %f35;
	ld.global.f32 	%f36, [%rd20+12];
	st.shared.f32 	[%r66+12], %f36;
	ld.global.f32 	%f37, [%rd20+16];
	st.shared.f32 	[%r66+16], %f37;
	ld.global.f32 	%f38, [%rd20+20];
	st.shared.f32 	[%r66+20], %f38;
	ld.global.f32 	%f39, [%rd20+24];
	st.shared.f32 	[%r66+24], %f39;
	ld.global.f32 	%f40, [%rd20+28];
	st.shared.f32 	[%r66+28], %f40;
	add.s32 	%r132, %r132, 8;
$L__BB0_8:
	setp.eq.s32 	%p7, %r10, 0;
	@%p7 bra 	$L__BB0_14;
	and.b32  	%r13, %r54, 3;
	setp.lt.u32 	%p8, %r10, 4;
	@%p8 bra 	$L__BB0_11;
	add.s32 	%r67, %r132, %r3;
	mul.wide.u32 	%rd21, %r67, 4;
	add.s64 	%rd22, %rd1, %rd21;
	ld.global.f32 	%f41, [%rd22];
	add.s32 	%r68, %r132, %r4;
	shl.b32 	%r69, %r68, 2;
	mov.u32 	%r70, shMem;
	add.s32 	%r71, %r70, %r69;
	st.shared.f32 	[%r71], %f41;
	cvt.u64.u32 	%rd23, %r3;
	cvt.u64.u32 	%rd24, %r132;
	add.s64 	%rd25, %rd24, %rd23;
	shl.b64 	%rd26, %rd25, 2;
	add.s64 	%rd27, %rd1, %rd26;
	ld.global.f32 	%f42, [%rd27+4];
	st.shared.f32 	[%r71+4], %f42;
	ld.global.f32 	%f43, [%rd27+8];
	st.shared.f32 	[%r71+8], %f43;
	ld.global.f32 	%f44, [%rd27+12];
	st.shared.f32 	[%r71+12], %f44;
	add.s32 	%r132, %r132, 4;
$L__BB0_11:
	setp.eq.s32 	%p9, %r13, 0;
	@%p9 bra 	$L__BB0_14;
	add.s32 	%r72, %r132, %r4;
	shl.b32 	%r73, %r72, 2;
	mov.u32 	%r74, shMem;
	add.s32 	%r136, %r74, %r73;
	add.s32 	%r75, %r132, %r3;
	mul.wide.u32 	%rd28, %r75, 4;
	add.s64 	%rd40, %rd1, %rd28;
	neg.s32 	%r135, %r13;
$L__BB0_13:
	.pragma "nounroll";
	ld.global.f32 	%f45, [%rd40];
	st.shared.f32 	[%r136], %f45;
	add.s32 	%r136, %r136, 4;
	add.s64 	%rd40, %rd40, 4;
	add.s32 	%r135, %r135, 1;
	setp.ne.s32 	%p10, %r135, 0;
	@%p10 bra 	$L__BB0_13;
$L__BB0_14:
	and.b32  	%r22, %r54, 3;
	setp.lt.u32 	%p11, %r54, 4;
	mov.f32 	%f279, 0fFF800000;
	mov.f32 	%f280, 0f00000000;
	mov.b32 	%r139, 0;
	@%p11 bra 	$L__BB0_17;
	and.b32  	%r139, %r54, 2147483644;
	neg.s32 	%r143, %r139;
	shl.b32 	%r77, %r4, 2;
	mov.u32 	%r78, shMem;
	add.s32 	%r79, %r77, %r78;
	add.s32 	%r142, %r79, 8;
	mov.f32 	%f279, 0fFF800000;
	mov.f32 	%f280, 0f00000000;
$L__BB0_16:
	ld.shared.f32 	%f51, [%r142+-8];
	max.f32 	%f52, %f279, %f51;
	sub.f32 	%f53, %f279, %f52;
	fma.rn.f32 	%f54, %f53, 0f3BBB989D, 0f3F000000;
	cvt.sat.f32.f32 	%f55, %f54;
	mov.f32 	%f56, 0f4B400001;
	mov.f32 	%f57, 0f437C0000;
	fma.rm.f32 	%f58, %f55, %f57, %f56;
	add.f32 	%f59, %f58, 0fCB40007F;
	neg.f32 	%f60, %f59;
	fma.rn.f32 	%f61, %f53, 0f3FB8AA3B, %f60;
	fma.rn.f32 	%f62, %f53, 0f32A57060, %f61;
	mov.b32 	%r80, %f58;
	shl.b32 	%r81, %r80, 23;
	mov.b32 	%f63, %r81;
	ex2.approx.ftz.f32 	%f64, %f62;
	mul.f32 	%f65, %f64, %f63;
	mul.f32 	%f66, %f280, %f65;
	sub.f32 	%f67, %f51, %f52;
	fma.rn.f32 	%f68, %f67, 0f3BBB989D, 0f3F000000;
	cvt.sat.f32.f32 	%f69, %f68;
	fma.rm.f32 	%f70, %f69, %f57, %f56;
	add.f32 	%f71, %f70, 0fCB40007F;
	neg.f32 	%f72, %f71;
	fma.rn.f32 	%f73, %f67, 0f3FB8AA3B, %f72;
	fma.rn.f32 	%f74, %f67, 0f32A57060, %f73;
	mov.b32 	%r82, %f70;
	shl.b32 	%r83, %r82, 23;
	mov.b32 	%f75, %r83;
	ex2.approx.ftz.f32 	%f76, %f74;
	fma.rn.f32 	%f77, %f76, %f75, %f66;
	ld.shared.f32 	%f78, [%r142+-4];
	max.f32 	%f79, %f52, %f78;
	sub.f32 	%f80, %f52, %f79;
	fma.rn.f32 	%f81, %f80, 0f3BBB989D, 0f3F000000;
	cvt.sat.f32.f32 	%f82, %f81;
	fma.rm.f32 	%f83, %f82, %f57, %f56;
	add.f32 	%f84, %f83, 0fCB40007F;
	neg.f32 	%f85, %f84;
	fma.rn.f32 	%f86, %f80, 0f3FB8AA3B, %f85;
	fma.rn.f32 	%f87, %f80, 0f32A57060, %f86;
	mov.b32 	%r84, %f83;
	shl.b32 	%r85, %r84, 23;
	mov.b32 	%f88, %r85;
	ex2.approx.ftz.f32 	%f89, %f87;
	mul.f32 	%f90, %f89, %f88;
	mul.f32 	%f91, %f77, %f90;
	sub.f32 	%f92, %f78, %f79;
	fma.rn.f32 	%f93, %f92, 0f3BBB989D, 0f3F000000;
	cvt.sat.f32.f32 	%f94, %f93;
	fma.rm.f32 	%f95, %f94, %f57, %f56;
	add.f32 	%f96, %f95, 0fCB40007F;
	neg.f32 	%f97, %f96;
	fma.rn.f32 	%f98, %f92, 0f3FB8AA3B, %f97;
	fma.rn.f32 	%f99, %f92, 0f32A57060, %f98;
	mov.b32 	%r86, %f95;
	shl.b32 	%r87, %r86, 23;
	mov.b32 	%f100, %r87;
	ex2.approx.ftz.f32 	%f101, %f99;
	fma.rn.f32 	%f102, %f101, %f100, %f91;
	ld.shared.f32 	%f103, [%r142];
	max.f32 	%f104, %f79, %f103;
	sub.f32 	%f105, %f79, %f104;
	fma.rn.f32 	%f106, %f105, 0f3BBB989D, 0f3F000000;
	cvt.sat.f32.f32 	%f107, %f106;
	fma.rm.f32 	%f108, %f107, %f57, %f56;
	add.f32 	%f109, %f108, 0fCB40007F;
	neg.f32 	%f110, %f109;
	fma.rn.f32 	%f111, %f105, 0f3FB8AA3B, %f110;
	fma.rn.f32 	%f112, %f105, 0f32A57060, %f111;
	mov.b32 	%r88, %f108;
	shl.b32 	%r89, %r88, 23;
	mov.b32 	%f113, %r89;
	ex2.approx.ftz.f32 	%f114, %f112;
	mul.f32 	%f115, %f114, %f113;
	mul.f32 	%f116, %f102, %f115;
	sub.f32 	%f117, %f103, %f104;
	fma.rn.f32 	%f118, %f117, 0f3BBB989D, 0f3F000000;
	cvt.sat.f32.f32 	%f119, %f118;
	fma.rm.f32 	%f120, %f119, %f57, %f56;
	add.f32 	%f121, %f120, 0fCB40007F;
	neg.f32 	%f122, %f121;
	fma.rn.f32 	%f123, %f117, 0f3FB8AA3B, %f122;
	fma.rn.f32 	%f124, %f117, 0f32A57060, %f123;
	mov.b32 	%r90, %f120;
	shl.b32 	%r91, %r90, 23;
	mov.b32 	%f125, %r91;
	ex2.approx.ftz.f32 	%f126, %f124;
	fma.rn.f32 	%f127, %f126, %f125, %f116;
	ld.shared.f32 	%f128, [%r142+4];
	max.f32 	%f279, %f104, %f128;
	sub.f32 	%f129, %f104, %f279;
	fma.rn.f32 	%f130, %f129, 0f3BBB989D, 0f3F000000;
	cvt.sat.f32.f32 	%f131, %f130;
	fma.rm.f32 	%f132, %f131, %f57, %f56;
	add.f32 	%f133, %f132, 0fCB40007F;
	neg.f32 	%f134, %f133;
	fma.rn.f32 	%f135, %f129, 0f3FB8AA3B, %f134;
	fma.rn.f32 	%f136, %f129, 0f32A57060, %f135;
	mov.b32 	%r92, %f132;
	shl.b32 	%r93, %r92, 23;
	mov.b32 	%f137, %r93;
	ex2.approx.ftz.f32 	%f138, %f136;
	mul.f32 	%f139, %f138, %f137;
	mul.f32 	%f140, %f127, %f139;
	sub.f32 	%f141, %f128, %f279;
	fma.rn.f32 	%f142, %f141, 0f3BBB989D, 0f3F000000;
	cvt.sat.f32.f32 	%f143, %f142;
	fma.rm.f32 	%f144, %f143, %f57, %f56;
	add.f32 	%f145, %f144, 0fCB40007F;
	neg.f32 	%f146, %f145;
	fma.rn.f32 	%f147, %f141, 0f3FB8AA3B, %f146;
	fma.rn.f32 	%f148, %f141, 0f32A57060, %f147;
	mov.b32 	%r94, %f144;
	shl.b32 	%r95, %r94, 23;
	mov.b32 	%f149, %r95;
	ex2.approx.ftz.f32 	%f150, %f148;
	fma.rn.f32 	%f280, %f150, %f149, %f140;
	add.s32 	%r143, %r143, 4;
	add.s32 	%r142, %r142, 16;
	setp.eq.s32 	%p12, %r143, 0;
	@%p12 bra 	$L__BB0_17;
	bra.uni 	$L__BB0_16;
$L__BB0_17:
	setp.eq.s32 	%p13, %r22, 0;
	@%p13 bra 	$L__BB0_20;
	add.s32 	%r96, %r139, %r4;
	shl.b32 	%r97, %r96, 2;
	mov.u32 	%r98, shMem;
	add.s32 	%r141, %r98, %r97;
	neg.s32 	%r140, %r22;
	mov.f32 	%f278, %f279;
$L__BB0_19:
	.pragma "nounroll";
	ld.shared.f32 	%f151, [%r141];
	max.f32 	%f279, %f278, %f151;
	sub.f32 	%f152, %f278, %f279;
	fma.rn.f32 	%f153, %f152, 0f3BBB989D, 0f3F000000;
	cvt.sat.f32.f32 	%f154, %f153;
	mov.f32 	%f155, 0f4B400001;
	mov.f32 	%f156, 0f437C0000;
	fma.rm.f32 	%f157, %f154, %f156, %f155;
	add.f32 	%f158, %f157, 0fCB40007F;
	neg.f32 	%f159, %f158;
	fma.rn.f32 	%f160, %f152, 0f3FB8AA3B, %f159;
	fma.rn.f32 	%f161, %f152, 0f32A57060, %f160;
	mov.b32 	%r99, %f157;
	shl.b32 	%r100, %r99, 23;
	mov.b32 	%f162, %r100;
	ex2.approx.ftz.f32 	%f163, %f161;
	mul.f32 	%f164, %f163, %f162;
	mul.f32 	%f165, %f280, %f164;
	sub.f32 	%f166, %f151, %f279;
	fma.rn.f32 	%f167, %f166, 0f3BBB989D, 0f3F000000;
	cvt.sat.f32.f32 	%f168, %f167;
	fma.rm.f32 	%f169, %f168, %f156, %f155;
	add.f32 	%f170, %f169, 0fCB40007F;
	neg.f32 	%f171, %f170;
	fma.rn.f32 	%f172, %f166, 0f3FB8AA3B, %f171;
	fma.rn.f32 	%f173, %f166, 0f32A57060, %f172;
	mov.b32 	%r101, %f169;
	shl.b32 	%r102, %r101, 23;
	mov.b32 	%f174, %r102;
	ex2.approx.ftz.f32 	%f175, %f173;
	fma.rn.f32 	%f280, %f175, %f174, %f165;
	add.s32 	%r141, %r141, 4;
	add.s32 	%r140, %r140, 1;
	setp.ne.s32 	%p14, %r140, 0;
	mov.f32 	%f278, %f279;
	@%p14 bra 	$L__BB0_19;
$L__BB0_20:
	setp.lt.s32 	%p15, %r54, 1;
	@%p15 bra 	$L__BB0_29;
	mul.lo.s32 	%r37, %r54, %r1;
	mul.lo.s32 	%r38, %r54, %r2;
	and.b32  	%r39, %r54, 3;
	setp.lt.u32 	%p16, %r54, 4;
	mov.b32 	%r146, 0;
	@%p16 bra 	$L__BB0_24;
	and.b32  	%r146, %r54, 2147483644;
	neg.s32 	%r145, %r146;
	shl.b32 	%r104, %r37, 2;
	mov.u32 	%r105, shMem;
	add.s32 	%r106, %r104, %r105;
	add.s32 	%r144, %r106, 8;
	mul.wide.u32 	%rd29, %r38, 4;
	add.s64 	%rd30, %rd29, %rd1;
	add.s64 	%rd42, %rd30, 8;
$L__BB0_23:
	.pragma "nounroll";
	ld.shared.f32 	%f176, [%r144+-8];
	sub.f32 	%f177, %f176, %f279;
	fma.rn.f32 	%f178, %f177, 0f3BBB989D, 0f3F000000;
	cvt.sat.f32.f32 	%f179, %f178;
	mov.f32 	%f180, 0f4B400001;
	mov.f32 	%f181, 0f437C0000;
	fma.rm.f32 	%f182, %f179, %f181, %f180;
	add.f32 	%f183, %f182, 0fCB40007F;
	neg.f32 	%f184, %f183;
	fma.rn.f32 	%f185, %f177, 0f3FB8AA3B, %f184;
	fma.rn.f32 	%f186, %f177, 0f32A57060, %f185;
	mov.b32 	%r107, %f182;
	shl.b32 	%r108, %r107, 23;
	mov.b32 	%f187, %r108;
	ex2.approx.ftz.f32 	%f188, %f186;
	mul.f32 	%f189, %f188, %f187;
	div.rn.f32 	%f190, %f189, %f280;
	st.global.f32 	[%rd42+-8], %f190;
	ld.shared.f32 	%f191, [%r144+-4];
	sub.f32 	%f192, %f191, %f279;
	fma.rn.f32 	%f193, %f192, 0f3BBB989D, 0f3F000000;
	cvt.sat.f32.f32 	%f194, %f193;
	fma.rm.f32 	%f195, %f194, %f181, %f180;
	add.f32 	%f196, %f195, 0fCB40007F;
	neg.f32 	%f197, %f196;
	fma.rn.f32 	%f198, %f192, 0f3FB8AA3B, %f197;
	fma.rn.f32 	%f199, %f192, 0f32A57060, %f198;
	mov.b32 	%r109, %f195;
	shl.b32 	%r110, %r109, 23;
	mov.b32 	%f200, %r110;
	ex2.approx.ftz.f32 	%f201, %f199;
	mul.f32 	%f202, %f201, %f200;
	div.rn.f32 	%f203, %f202, %f280;
	st.global.f32 	[%rd42+-4], %f203;
	ld.shared.f32 	%f204, [%r144];
	sub.f32 	%f205, %f204, %f279;
	fma.rn.f32 	%f206, %f205, 0f3BBB989D, 0f3F000000;
	cvt.sat.f32.f32 	%f207, %f206;
	fma.rm.f32 	%f208, %f207, %f181, %f180;
	add.f32 	%f209, %f208, 0fCB40007F;
	neg.f32 	%f210, %f209;
	fma.rn.f32 	%f211, %f205, 0f3FB8AA3B, %f210;
	fma.rn.f32 	%f212, %f205, 0f32A57060, %f211;
	mov.b32 	%r111, %f208;
	shl.b32 	%r112, %r111, 23;
	mov.b32 	%f213, %r112;
	ex2.approx.ftz.f32 	%f214, %f212;
	mul.f32 	%f215, %f214, %f213;
	div.rn.f32 	%f216, %f215, %f280;
	st.global.f32 	[%rd42], %f216;
	ld.shared.f32 	%f217, [%r144+4];
	sub.f32 	%f218, %f217, %f279;
	fma.rn.f32 	%f219, %f218, 0f3BBB989D, 0f3F000000;
	cvt.sat.f32.f32 	%f220, %f219;
	fma.rm.f32 	%f221, %f220, %f181, %f180;
	add.f32 	%f222, %f221, 0fCB40007F;
	neg.f32 	%f223, %f222;
	fma.rn.f32 	%f224, %f218, 0f3FB8AA3B, %f223;
	fma.rn.f32 	%f225, %f218, 0f32A57060, %f224;
	mov.b32 	%r113, %f221;
	shl.b32 	%r114, %r113, 23;
	mov.b32 	%f226, %r114;
	ex2.approx.ftz.f32 	%f227, %f225;
	mul.f32 	%f228, %f227, %f226;
	div.rn.f32 	%f229, %f228, %f280;
	st.global.f32 	[%rd42+4], %f229;
	add.s32 	%r145, %r145, 4;
	add.s32 	%r144, %r144, 16;
	add.s64 	%rd42, %rd42, 16;
	setp.ne.s32 	%p17, %r145, 0;
	@%p17 bra 	$L__BB0_23;
$L__BB0_24:
	setp.eq.s32 	%p18, %r39, 0;
	@%p18 bra 	$L__BB0_29;
	setp.eq.s32 	%p19, %r39, 1;
	@%p19 bra 	$L__BB0_27;
	add.s32 	%r115, %r146, %r37;
	shl.b32 	%r116, %r115, 2;
	mov.u32 	%r117, shMem;
	add.s32 	%r118, %r117, %r116;
	ld.shared.f32 	%f230, [%r118];
	sub.f32 	%f231, %f230, %f279;
	fma.rn.f32 	%f232, %f231, 0f3BBB989D, 0f3F000000;
	cvt.sat.f32.f32 	%f233, %f232;
	mov.f32 	%f234, 0f4B400001;
	mov.f32 	%f235, 0f437C0000;
	fma.rm.f32 	%f236, %f233, %f235, %f234;
	add.f32 	%f237, %f236, 0fCB40007F;
	neg.f32 	%f238, %f237;
	fma.rn.f32 	%f239, %f231, 0f3FB8AA3B, %f238;
	fma.rn.f32 	%f240, %f231, 0f32A57060, %f239;
	mov.b32 	%r119, %f236;
	shl.b32 	%r120, %r119, 23;
	mov.b32 	%f241, %r120;
	ex2.approx.ftz.f32 	%f242, %f240;
	mul.f32 	%f243, %f242, %f241;
	div.rn.f32 	%f244, %f243, %f280;
	add.s32 	%r121, %r146, %r38;
	mul.wide.u32 	%rd31, %r121, 4;
	add.s64 	%rd32, %rd1, %rd31;
	st.global.f32 	[%rd32], %f244;
	ld.shared.f32 	%f245, [%r118+4];
	sub.f32 	%f246, %f245, %f279;
	fma.rn.f32 	%f247, %f246, 0f3BBB989D, 0f3F000000;
	cvt.sat.f32.f32 	%f248, %f247;
	fma.rm.f32 	%f249, %f248, %f235, %f234;
	add.f32 	%f250, %f249, 0fCB40007F;
	neg.f32 	%f251, %f250;
	fma.rn.f32 	%f252, %f246, 0f3FB8AA3B, %f251;
	fma.rn.f32 	%f253, %f246, 0f32A57060, %f252;
	mov.b32 	%r122, %f249;
	shl.b32 	%r123, %r122, 23;
	mov.b32 	%f254, %r123;
	ex2.approx.ftz.f32 	%f255, %f253;
	mul.f32 	%f256, %f255, %f254;
	div.rn.f32 	%f257, %f256, %f280;
	cvt.u64.u32 	%rd33, %r38;
	cvt.u64.u32 	%rd34, %r146;
	add.s64 	%rd35, %rd34, %rd33;
	shl.b64 	%rd36, %rd35, 2;
	add.s64 	%rd37, %rd1, %rd36;
	st.global.f32 	[%rd37+4], %f257;
	add.s32 	%r146, %r146, 2;
$L__BB0_27:
	and.b32  	%r124, %r54, 1;
	setp.eq.b32 	%p20, %r124, 1;
	not.pred 	%p21, %p20;
	@%p21 bra 	$L__BB0_29;
	add.s32 	%r125, %r146, %r37;
	shl.b32 	%r126, %r125, 2;
	mov.u32 	%r127, shMem;
	add.s32 	%r128, %r127, %r126;
	ld.shared.f32 	%f258, [%r128];
	sub.f32 	%f259, %f258, %f279;
	fma.rn.f32 	%f260, %f259, 0f3BBB989D, 0f3F000000;
	cvt.sat.f32.f32 	%f261, %f260;
	mov.f32 	%f262, 0f4B400001;
	mov.f32 	%f263, 0f437C0000;
	fma.rm.f32 	%f264, %f261, %f263, %f262;
	add.f32 	%f265, %f264, 0fCB40007F;
	neg.f32 	%f266, %f265;
	fma.rn.f32 	%f267, %f259, 0f3FB8AA3B, %f266;
	fma.rn.f32 	%f268, %f259, 0f32A57060, %f267;
	mov.b32 	%r129, %f264;
	shl.b32 	%r130, %r129, 23;
	mov.b32 	%f269, %r130;
	ex2.approx.ftz.f32 	%f270, %f268;
	mul.f32 	%f271, %f270, %f269;
	div.rn.f32 	%f272, %f271, %f280;
	add.s32 	%r131, %r146, %r38;
	mul.wide.u32 	%rd38, %r131, 4;
	add.s64 	%rd39, %rd1, %rd38;
	st.global.f32 	[%rd39], %f272;
$L__BB0_29:
	ret;

}


// ===== COMPILED SASS (sm_100) =====

	.target	sm_100

	.elftype	@"ET_EXEC"


//--------------------- .note.nv.tkinfo           --------------------------
	.section	.note.nv.tkinfo,"",@"SHT_NOTE"
	.sectionflags	@"SHF_NOTE_NV_TKINFO"
	.tkinfo
        /*0018*/ 	.word	0x00000002
        /*0030*/ 	.string	""
        /*0030*/ 	.string	"ptxas"
        /*0030*/ 	.string	"Cuda compilation tools, release 13.0, V13.0.88"
        /*0030*/ 	.string	"Build cuda_13.0.r13.0/compiler.36424714_0"
        /*0030*/ 	.string	"-arch sm_100 -m 64 "



//--------------------- .note.nv.cuinfo           --------------------------
	.section	.note.nv.cuinfo,"",@"SHT_NOTE"
	.sectionflags	@"SHF_NOTE_NV_CUINFO"
        /*0018*/ 	.short	0x0002
        /*001a*/ 	.short	0x0064
        /*001c*/ 	.short	0x0082
	.zero		2


//--------------------- .nv.info                  --------------------------
	.section	.nv.info,"",@"SHT_CUDA_INFO"
	.align	4


	//----- nvinfo : EIATTR_REGCOUNT
	.align		4
        /*0000*/ 	.byte	0x04, 0x2f
        /*0002*/ 	.short	(.L_1 - .L_0)
	.align		4
.L_0:
        /*0004*/ 	.word	index@(_Z14online_softmaxPfii)
        /*0008*/ 	.word	0x0000001f


	//----- nvinfo : EIATTR_FRAME_SIZE
	.align		4
.L_1:
        /*000c*/ 	.byte	0x04, 0x11
        /*000e*/ 	.short	(.L_3 - .L_2)
	.align		4
.L_2:
        /*0010*/ 	.word	index@($__internal_0_$__cuda_sm3x_div_rn_noftz_f32_slowpath)
        /*0014*/ 	.word	0x00000000


	//----- nvinfo : EIATTR_FRAME_SIZE
	.align		4
.L_3:
        /*0018*/ 	.byte	0x04, 0x11
        /*001a*/ 	.short	(.L_5 - .L_4)
	.align		4
.L_4:
        /*001c*/ 	.word	index@(_Z14online_softmaxPfii)
        /*0020*/ 	.word	0x00000000


	//----- nvinfo : EIATTR_MIN_STACK_SIZE
	.align		4
.L_5:
        /*0024*/ 	.byte	0x04, 0x12
        /*0026*/ 	.short	(.L_7 - .L_6)
	.align		4
.L_6:
        /*0028*/ 	.word	index@(_Z14online_softmaxPfii)
        /*002c*/ 	.word	0x00000000
.L_7:


//--------------------- .nv.compat                --------------------------
	.section	.nv.compat,"",@"SHT_CUDA_COMPAT_INFO"
	.align	4
        /*0000*/ 	.byte	0x02, 0x09, 0x00, 0x00, 0x02, 0x02, 0x01, 0x00, 0x02, 0x05, 0x05, 0x00, 0x03, 0x07, 0x01, 0x01
        /*0010*/ 	.byte	0x02, 0x03, 0x00, 0x00, 0x02, 0x06, 0x01, 0x00, 0x04, 0x0b, 0x08, 0x00, 0x01, 0x00, 0x00, 0x00
        /*0020*/ 	.byte	0x00, 0x00, 0x00, 0x00


//--------------------- .nv.info._Z14online_softmaxPfii --------------------------
	.section	.nv.info._Z14online_softmaxPfii,"",@"SHT_CUDA_INFO"
	.sectionflags	@""
	.align	4


	//----- nvinfo : EIATTR_CUDA_API_VERSION
	.align		4
        /*0000*/ 	.byte	0x04, 0x37
        /*0002*/ 	.short	(.L_9 - .L_8)
.L_8:
        /*0004*/ 	.word	0x00000082


	//----- nvinfo : EIATTR_KPARAM_INFO
	.align		4
.L_9:
        /*0008*/ 	.byte	0x04, 0x17
        /*000a*/ 	.short	(.L_11 - .L_10)
.L_10:
        /*000c*/ 	.word	0x00000000
        /*0010*/ 	.short	0x0002
        /*0012*/ 	.short	0x000c
        /*0014*/ 	.byte	0x00, 0xf0, 0x11, 0x00


	//----- nvinfo : EIATTR_KPARAM_INFO
	.align		4
.L_11:
        /*0018*/ 	.byte	0x04, 0x17
        /*001a*/ 	.short	(.L_13 - .L_12)
.L_12:
        /*001c*/ 	.word	0x00000000
        /*0020*/ 	.short	0x0001
        /*0022*/ 	.short	0x0008
        /*0024*/ 	.byte	0x00, 0xf0, 0x11, 0x00


	//----- nvinfo : EIATTR_KPARAM_INFO
	.align		4
.L_13:
        /*0028*/ 	.byte	0x04, 0x17
        /*002a*/ 	.short	(.L_15 - .L_14)
.L_14:
        /*002c*/ 	.word	0x00000000
        /*0030*/ 	.short	0x0000
        /*0032*/ 	.short	0x0000
        /*0034*/ 	.byte	0x00, 0xf5, 0x21, 0x00


	//----- nvinfo : EIATTR_SPARSE_MMA_MASK
	.align		4
.L_15:
        /*0038*/ 	.byte	0x03, 0x50
        /*003a*/ 	.short	0x0000


	//----- nvinfo : EIATTR_MAXREG_COUNT
	.align		4
        /*003c*/ 	.byte	0x03, 0x1b
        /*003e*/ 	.short	0x00ff


	//----- nvinfo : EIATTR_MERCURY_ISA_VERSION
	.align		4
        /*0040*/ 	.byte	0x03, 0x5f
        /*0042*/ 	.short	0x0101


	//----- nvinfo : EIATTR_VRC_CTA_INIT_COUNT
	.align		4
        /*0044*/ 	.byte	0x02, 0x4a
	.zero		1
	.zero		1


	//----- nvinfo : EIATTR_EXIT_INSTR_OFFSETS
	.align		4
        /*0048*/ 	.byte	0x04, 0x1c
        /*004a*/ 	.short	(.L_17 - .L_16)


	//   ....[0]....
.L_16:
        /*004c*/ 	.word	0x00000070


	//   ....[1]....
        /*0050*/ 	.word	0x000012a0


	//   ....[2]....
        /*0054*/ 	.word	0x00001b00


	//   ....[3]....
        /*0058*/ 	.word	0x00001fa0


	//   ....[4]....
        /*005c*/ 	.word	0x000021e0


	//----- nvinfo : EIATTR_CRS_STACK_SIZE
	.align		4
.L_17:
        /*0060*/ 	.byte	0x04, 0x1e
        /*0062*/ 	.short	(.L_19 - .L_18)
.L_18:
        /*0064*/ 	.word	0x00000000


	//----- nvinfo : EIATTR_CBANK_PARAM_SIZE
	.align		4
.L_19:
        /*0068*/ 	.byte	0x03, 0x19
        /*006a*/ 	.short	0x0010


	//----- nvinfo : EIATTR_PARAM_CBANK
	.align		4
        /*006c*/ 	.byte	0x04, 0x0a
        /*006e*/ 	.short	(.L_21 - .L_20)
	.align		4
.L_20:
        /*0070*/ 	.word	index@(.nv.constant0._Z14online_softmaxPfii)
        /*0074*/ 	.short	0x0380
        /*0076*/ 	.short	0x0010


	//----- nvinfo : EIATTR_SW_WAR
	.align		4
.L_21:
        /*0078*/ 	.byte	0x04, 0x36
        /*007a*/ 	.short	(.L_23 - .L_22)
.L_22:
        /*007c*/ 	.word	0x00000008
.L_23:


//--------------------- .nv.callgraph             --------------------------
	.section	.nv.callgraph,"",@"SHT_CUDA_CALLGRAPH"
	.align	4
	.sectionentsize	8
	.align		4
        /*0000*/ 	.word	0x00000000
	.align		4
        /*0004*/ 	.word	0xffffffff
	.align		4
        /*0008*/ 	.word	0x00000000
	.align		4
        /*000c*/ 	.word	0xfffffffe
	.align		4
        /*0010*/ 	.word	0x00000000
	.align		4
        /*0014*/ 	.word	0xfffffffd
	.align		4
        /*0018*/ 	.word	0x00000000
	.align		4
        /*001c*/ 	.word	0xfffffffc


//--------------------- .text._Z14online_softmaxPfii --------------------------
	.section	.text._Z14online_softmaxPfii,"ax",@progbits
	.align	128
        .global         _Z14online_softmaxPfii
        .type           _Z14online_softmaxPfii,@function
        .size           _Z14online_softmaxPfii,(.L_x_39 - _Z14online_softmaxPfii)
        .other          _Z14online_softmaxPfii,@"STO_CUDA_ENTRY STV_DEFAULT"
_Z14online_softmaxPfii:
.text._Z14online_softmaxPfii:
[----:B------:R-:W-:Y:S01]  /*0000*/  LDC R1, c[0x0][0x37c] ;  /* 0x0000df00ff017b82 */ /* 0x000fe20000000800 */
[----:B------:R-:W0:Y:S07]  /*0010*/  S2R R4, SR_TID.Y ;  /* 0x0000000000047919 */ /* 0x000e2e0000002200 */
[----:B------:R-:W0:Y:S01]  /*0020*/  S2UR UR4, SR_CTAID.Y ;  /* 0x00000000000479c3 */ /* 0x000e220000002600 */
[----:B------:R-:W1:Y:S07]  /*0030*/  LDCU UR5, c[0x0][0x388] ;  /* 0x00007100ff0577ac */ /* 0x000e6e0008000800 */
[----:B------:R-:W0:Y:S02]  /*0040*/  LDC R3, c[0x0][0x364] ;  /* 0x0000d900ff037b82 */ /* 0x000e240000000800 */
[----:B0-----:R-:W-:-:S05]  /*0050*/  IMAD R0, R3, UR4, R4 ;  /* 0x0000000403007c24 */ /* 0x001fca000f8e0204 */
[----:B-1----:R-:W-:-:S13]  /*0060*/  ISETP.GE.AND P0, PT, R0, UR5, PT ;  /* 0x0000000500007c0c */ /* 0x002fda000bf06270 */
[----:B------:R-:W-:Y:S05]  /*0070*/  @P0 EXIT ;  /* 0x000000000000094d */ /* 0x000fea0003800000 */
[----:B------:R-:W0:Y:S01]  /*0080*/  LDCU UR6, c[0x0][0x38c] ;  /* 0x00007180ff0677ac */ /* 0x000e220008000800 */
[----:B------:R-:W-:Y:S01]  /*0090*/  HFMA2 R3, -RZ, RZ, 0, 0 ;  /* 0x00000000ff037431 */ /* 0x000fe200000001ff */
[----:B------:R-:W-:Y:S01]  /*00a0*/  MOV R2, 0xff800000 ;  /* 0xff80000000027802 */ /* 0x000fe20000000f00 */
[----:B------:R-:W1:Y:S01]  /*00b0*/  LDCU.64 UR8, c[0x0][0x358] ;  /* 0x00006b00ff0877ac */ /* 0x000e620008000a00 */
[----:B0-----:R-:W-:-:S09]  /*00c0*/  UISETP.GE.AND UP0, UPT, UR6, 0x1, UPT ;  /* 0x000000010600788c */ /* 0x001fd2000bf06270 */
[----:B-1----:R-:W-:Y:S05]  /*00d0*/  BRA.U !UP0, `(.L_x_0) ;  /* 0x0000001108687547 */ /* 0x002fea000b800000 */
[----:B------:R-:W-:Y:S02]  /*00e0*/  UISETP.GE.U32.AND UP1, UPT, UR6, 0x10, UPT ;  /* 0x000000100600788c */ /* 0x000fe4000bf26070 */
[----:B------:R-:W-:Y:S01]  /*00f0*/  IMAD R2, R0, UR6, RZ ;  /* 0x0000000600027c24 */ /* 0x000fe2000f8e02ff */
[----:B------:R-:W-:Y:S02]  /*0100*/  ULOP3.LUT UR7, UR6, 0xf, URZ, 0xc0, !UPT ;  /* 0x0000000f06077892 */ /* 0x000fe4000f8ec0ff */
[----:B------:R-:W-:Y:S01]  /*0110*/  IMAD R5, R4, UR6, RZ ;  /* 0x0000000604057c24 */ /* 0x000fe2000f8e02ff */
[----:B------:R-:W-:Y:S01]  /*0120*/  UMOV UR4, URZ ;  /* 0x000000ff00047c82 */ /* 0x000fe20008000000 */
[----:B------:R-:W-:Y:S02]  /*0130*/  UISETP.NE.AND UP0, UPT, UR7, URZ, UPT ;  /* 0x000000ff0700728c */ /* 0x000fe4000bf05270 */
[----:B------:R-:W-:Y:S09]  /*0140*/  BRA.U !UP1, `(.L_x_1) ;  /* 0x0000000109c47547 */ /* 0x000ff2000b800000 */
[----:B------:R-:W0:Y:S01]  /*0150*/  S2UR UR5, SR_CgaCtaId ;  /* 0x00000000000579c3 */ /* 0x000e220000008800 */
[----:B------:R-:W-:-:S07]  /*0160*/  UMOV UR4, 0x400 ;  /* 0x0000040000047882 */ /* 0x000fce0000000000 */
[----:B------:R-:W1:Y:S01]  /*0170*/  LDC.64 R6, c[0x0][0x380] ;  /* 0x0000e000ff067b82 */ /* 0x000e620000000a00 */
[----:B0-----:R-:W-:Y:S02]  /*0180*/  ULEA UR5, UR5, UR4, 0x18 ;  /* 0x0000000405057291 */ /* 0x001fe4000f8ec0ff */
[----:B------:R-:W-:-:S04]  /*0190*/  ULOP3.LUT UR4, UR6, 0x7ffffff0, URZ, 0xc0, !UPT ;  /* 0x7ffffff006047892 */ /* 0x000fc8000f8ec0ff */
[----:B------:R-:W-:Y:S01]  /*01a0*/  LEA R3, R5, UR5, 0x2 ;  /* 0x0000000505037c11 */ /* 0x000fe2000f8e10ff */
[----:B------:R-:W-:Y:S01]  /*01b0*/  UIADD3 UR6, UPT, UPT, -UR4, URZ, URZ ;  /* 0x000000ff04067290 */ /* 0x000fe2000fffe1ff */
[----:B-1----:R-:W-:Y:S02]  /*01c0*/  IMAD.WIDE.U32 R6, R2, 0x4, R6 ;  /* 0x0000000402067825 */ /* 0x002fe400078e0006 */
[----:B------:R-:W-:Y:S02]  /*01d0*/  IADD3 R3, PT, PT, R3, 0x20, RZ ;  /* 0x0000002003037810 */ /* 0x000fe40007ffe0ff */
[----:B------:R-:W-:-:S04]  /*01e0*/  IADD3 R6, P0, PT, R6, 0x20, RZ ;  /* 0x0000002006067810 */ /* 0x000fc80007f1e0ff */
[----:B------:R-:W-:-:S09]  /*01f0*/  IADD3.X R7, PT, PT, RZ, R7, RZ, P0, !PT ;  /* 0x00000007ff077210 */ /* 0x000fd200007fe4ff */
.L_x_2:
[----:B------:R-:W2:Y:S04]  /*0200*/  LDG.E R8, desc[UR8][R6.64+-0x20] ;  /* 0xffffe00806087981 */ /* 0x000ea8000c1e1900 */
[----:B------:R-:W3:Y:S04]  /*0210*/  LDG.E R10, desc[UR8][R6.64+-0x1c] ;  /* 0xffffe408060a7981 */ /* 0x000ee8000c1e1900 */
[----:B------:R-:W4:Y:S04]  /*0220*/  LDG.E R12, desc[UR8][R6.64+-0x18] ;  /* 0xffffe808060c7981 */ /* 0x000f28000c1e1900 */
[----:B------:R-:W5:Y:S04]  /*0230*/  LDG.E R14, desc[UR8][R6.64+-0x14] ;  /* 0xffffec08060e7981 */ /* 0x000f68000c1e1900 */
        /* <DEDUP_REMOVED lines=11> */
[----:B------:R0:W5:Y:S01]  /*02f0*/  LDG.E R17, desc[UR8][R6.64+0x1c] ;  /* 0x00001c0806117981 */ /* 0x000162000c1e1900 */
[----:B------:R-:W-:-:S04]  /*0300*/  UIADD3 UR6, UPT, UPT, UR6, 0x10, URZ ;  /* 0x0000001006067890 */ /* 0x000fc8000fffe0ff */
[----:B------:R-:W-:Y:S01]  /*0310*/  UISETP.NE.AND UP1, UPT, UR6, URZ, UPT ;  /* 0x000000ff0600728c */ /* 0x000fe2000bf25270 */
[----:B0-----:R-:W-:-:S04]  /*0320*/  IADD3 R6, P0, PT, R6, 0x40, RZ ;  /* 0x0000004006067810 */ /* 0x001fc80007f1e0ff */
[----:B------:R-:W-:Y:S01]  /*0330*/  IADD3.X R7, PT, PT, RZ, R7, RZ, P0, !PT ;  /* 0x00000007ff077210 */ /* 0x000fe200007fe4ff */
[----:B--2---:R-:W-:Y:S04]  /*0340*/  STS [R3+-0x20], R8 ;  /* 0xffffe00803007388 */ /* 0x004fe80000000800 */
[----:B---3--:R-:W-:Y:S04]  /*0350*/  STS [R3+-0x1c], R10 ;  /* 0xffffe40a03007388 */ /* 0x008fe80000000800 */
[----:B----4-:R-:W-:Y:S04]  /*0360*/  STS [R3+-0x18], R12 ;  /* 0xffffe80c03007388 */ /* 0x010fe80000000800 */
[----:B-----5:R-:W-:Y:S04]  /*0370*/  STS [R3+-0x14], R14 ;  /* 0xffffec0e03007388 */ /* 0x020fe80000000800 */
[----:B------:R-:W-:Y:S04]  /*0380*/  STS [R3+-0x10], R16 ;  /* 0xfffff01003007388 */ /* 0x000fe80000000800 */
[----:B------:R-:W-:Y:S04]  /*0390*/  STS [R3+-0xc], R18 ;  /* 0xfffff41203007388 */ /* 0x000fe80000000800 */
[----:B------:R-:W-:Y:S04]  /*03a0*/  STS [R3+-0x8], R20 ;  /* 0xfffff81403007388 */ /* 0x000fe80000000800 */
[----:B------:R-:W-:Y:S04]  /*03b0*/  STS [R3+-0x4], R22 ;  /* 0xfffffc1603007388 */ /* 0x000fe80000000800 */
[----:B------:R-:W-:Y:S04]  /*03c0*/  STS [R3], R24 ;  /* 0x0000001803007388 */ /* 0x000fe80000000800 */
[----:B------:R-:W-:Y:S04]  /*03d0*/  STS [R3+0x4], R26 ;  /* 0x0000041a03007388 */ /* 0x000fe80000000800 */
[----:B------:R-:W-:Y:S04]  /*03e0*/  STS [R3+0x8], R28 ;  /* 0x0000081c03007388 */ /* 0x000fe80000000800 */
[----:B------:R-:W-:Y:S04]  /*03f0*/  STS [R3+0xc], R9 ;  /* 0x00000c0903007388 */ /* 0x000fe80000000800 */
[----:B------:R-:W-:Y:S04]  /*0400*/  STS [R3+0x10], R11 ;  /* 0x0000100b03007388 */ /* 0x000fe80000000800 */
[----:B------:R-:W-:Y:S04]  /*0410*/  STS [R3+0x14], R13 ;  /* 0x0000140d03007388 */ /* 0x000fe80000000800 */
[----:B------:R-:W-:Y:S04]  /*0420*/  STS [R3+0x18], R15 ;  /* 0x0000180f03007388 */ /* 0x000fe80000000800 */
[----:B------:R0:W-:Y:S02]  /*0430*/  STS [R3+0x1c], R17 ;  /* 0x00001c1103007388 */ /* 0x0001e40000000800 */
[----:B0-----:R-:W-:Y:S01]  /*0440*/  IADD3 R3, PT, PT, R3, 0x40, RZ ;  /* 0x0000004003037810 */ /* 0x001fe20007ffe0ff */
[----:B------:R-:W-:Y:S06]  /*0450*/  BRA.U UP1, `(.L_x_2) ;  /* 0xfffffffd01687547 */ /* 0x000fec000b83ffff */
.L_x_1:
[----:B------:R-:W-:Y:S05]  /*0460*/  BRA.U !UP0, `(.L_x_3) ;  /* 0x0000000508487547 */ /* 0x000fea000b800000 */
[----:B------:R-:W0:Y:S01]  /*0470*/  LDCU UR5, c[0x0][0x38c] ;  /* 0x00007180ff0577ac */ /* 0x000e220008000800 */
[----:B------:R-:W-:Y:S02]  /*0480*/  UISETP.GE.U32.AND UP0, UPT, UR7, 0x8, UPT ;  /* 0x000000080700788c */ /* 0x000fe4000bf06070 */
[----:B0-----:R-:W-:-:S04]  /*0490*/  ULOP3.LUT UR10, UR5, 0x7, URZ, 0xc0, !UPT ;  /* 0x00000007050a7892 */ /* 0x001fc8000f8ec0ff */
[----:B------:R-:W-:-:S03]  /*04a0*/  UISETP.NE.AND UP1, UPT, UR10, URZ, UPT ;  /* 0x000000ff0a00728c */ /* 0x000fc6000bf25270 */
[----:B------:R-:W-:Y:S08]  /*04b0*/  BRA.U !UP0, `(.L_x_4) ;  /* 0x0000000108787547 */ /* 0x000ff0000b800000 */
[----:B------:R-:W0:Y:S01]  /*04c0*/  LDC.64 R8, c[0x0][0x380] ;  /* 0x0000e000ff087b82 */ /* 0x000e220000000a00 */
[----:B------:R-:W1:Y:S01]  /*04d0*/  LDCU.64 UR6, c[0x0][0x380] ;  /* 0x00007000ff0677ac */ /* 0x000e620008000a00 */
[C---:B------:R-:W-:Y:S02]  /*04e0*/  IADD3 R7, P0, PT, R2.reuse, UR4, RZ ;  /* 0x0000000402077c10 */ /* 0x040fe4000ff1e0ff */
[----:B------:R-:W-:Y:S02]  /*04f0*/  IADD3 R3, PT, PT, R2, UR4, RZ ;  /* 0x0000000402037c10 */ /* 0x000fe4000fffe0ff */
[----:B------:R-:W-:Y:S02]  /*0500*/  IADD3.X R10, PT, PT, RZ, RZ, RZ, P0, !PT ;  /* 0x000000ffff0a7210 */ /* 0x000fe400007fe4ff */
[----:B-1----:R-:W-:-:S04]  /*0510*/  LEA R6, P0, R7, UR6, 0x2 ;  /* 0x0000000607067c11 */ /* 0x002fc8000f8010ff */
[----:B------:R-:W-:Y:S01]  /*0520*/  LEA.HI.X R7, R7, UR7, R10, 0x2, P0 ;  /* 0x0000000707077c11 */ /* 0x000fe200080f140a */
[----:B0-----:R-:W-:-:S04]  /*0530*/  IMAD.WIDE.U32 R8, R3, 0x4, R8 ;  /* 0x0000000403087825 */ /* 0x001fc800078e0008 */
[----:B------:R-:W2:Y:S04]  /*0540*/  LDG.E R10, desc[UR8][R6.64+0x4] ;  /* 0x00000408060a7981 */ /* 0x000ea8000c1e1900 */
[----:B------:R-:W3:Y:S04]  /*0550*/  LDG.E R8, desc[UR8][R8.64] ;  /* 0x0000000808087981 */ /* 0x000ee8000c1e1900 */
[----:B------:R-:W4:Y:S04]  /*0560*/  LDG.E R12, desc[UR8][R6.64+0x8] ;  /* 0x00000808060c7981 */ /* 0x000f28000c1e1900 */
[----:B------:R-:W5:Y:S04]  /*0570*/  LDG.E R14, desc[UR8][R6.64+0xc] ;  /* 0x00000c08060e7981 */ /* 0x000f68000c1e1900 */
[----:B------:R-:W5:Y:S04]  /*0580*/  LDG.E R16, desc[UR8][R6.64+0x10] ;  /* 0x0000100806107981 */ /* 0x000f68000c1e1900 */
[----:B------:R-:W5:Y:S04]  /*0590*/  LDG.E R18, desc[UR8][R6.64+0x14] ;  /* 0x0000140806127981 */ /* 0x000f68000c1e1900 */
[----:B------:R-:W5:Y:S04]  /*05a0*/  LDG.E R20, desc[UR8][R6.64+0x18] ;  /* 0x0000180806147981 */ /* 0x000f68000c1e1900 */
[----:B------:R-:W5:Y:S01]  /*05b0*/  LDG.E R22, desc[UR8][R6.64+0x1c] ;  /* 0x00001c0806167981 */ /* 0x000f62000c1e1900 */
[----:B------:R-:W0:Y:S01]  /*05c0*/  S2UR UR7, SR_CgaCtaId ;  /* 0x00000000000779c3 */ /* 0x000e220000008800 */
[----:B------:R-:W-:Y:S01]  /*05d0*/  UMOV UR6, 0x400 ;  /* 0x0000040000067882 */ /* 0x000fe20000000000 */
[----:B------:R-:W-:Y:S01]  /*05e0*/  IADD3 R3, PT, PT, R5, UR4, RZ ;  /* 0x0000000405037c10 */ /* 0x000fe2000fffe0ff */
[----:B0-----:R-:W-:-:S06]  /*05f0*/  ULEA UR6, UR7, UR6, 0x18 ;  /* 0x0000000607067291 */ /* 0x001fcc000f8ec0ff */
[----:B------:R-:W-:Y:S01]  /*0600*/  LEA R3, R3, UR6, 0x2 ;  /* 0x0000000603037c11 */ /* 0x000fe2000f8e10ff */
[----:B------:R-:W-:-:S04]  /*0610*/  UIADD3 UR4, UPT, UPT, UR4, 0x8, URZ ;  /* 0x0000000804047890 */ /* 0x000fc8000fffe0ff */
[----:B--2---:R0:W-:Y:S04]  /*0620*/  STS [R3+0x4], R10 ;  /* 0x0000040a03007388 */ /* 0x0041e80000000800 */
[----:B---3--:R0:W-:Y:S04]  /*0630*/  STS [R3], R8 ;  /* 0x0000000803007388 */ /* 0x0081e80000000800 */
[----:B----4-:R0:W-:Y:S04]  /*0640*/  STS [R3+0x8], R12 ;  /* 0x0000080c03007388 */ /* 0x0101e80000000800 */
[----:B-----5:R0:W-:Y:S04]  /*0650*/  STS [R3+0xc], R14 ;  /* 0x00000c0e03007388 */ /* 0x0201e80000000800 */
[----:B------:R0:W-:Y:S04]  /*0660*/  STS [R3+0x10], R16 ;  /* 0x0000101003007388 */ /* 0x0001e80000000800 */
[----:B------:R0:W-:Y:S04]  /*0670*/  STS [R3+0x14], R18 ;  /* 0x0000141203007388 */ /* 0x0001e80000000800 */
[----:B------:R0:W-:Y:S04]  /*0680*/  STS [R3+0x18], R20 ;  /* 0x0000181403007388 */ /* 0x0001e80000000800 */
[----:B------:R0:W-:Y:S02]  /*0690*/  STS [R3+0x1c], R22 ;  /* 0x00001c1603007388 */ /* 0x0001e40000000800 */
.L_x_4:
[----:B------:R-:W-:Y:S05]  /*06a0*/  BRA.U !UP1, `(.L_x_3) ;  /* 0x0000000109b87547 */ /* 0x000fea000b800000 */
[----:B------:R-:W-:Y:S02]  /*06b0*/  UISETP.GE.U32.AND UP0, UPT, UR10, 0x4, UPT ;  /* 0x000000040a00788c */ /* 0x000fe4000bf06070 */
[----:B------:R-:W-:-:S04]  /*06c0*/  ULOP3.LUT UR5, UR5, 0x3, URZ, 0xc0, !UPT ;  /* 0x0000000305057892 */ /* 0x000fc8000f8ec0ff */
[----:B------:R-:W-:-:S03]  /*06d0*/  UISETP.NE.AND UP1, UPT, UR5, URZ, UPT ;  /* 0x000000ff0500728c */ /* 0x000fc6000bf25270 */
[----:B------:R-:W-:Y:S08]  /*06e0*/  BRA.U !UP0, `(.L_x_5) ;  /* 0x0000000108587547 */ /* 0x000ff0000b800000 */
[----:B------:R-:W1:Y:S01]  /*06f0*/  LDC.64 R6, c[0x0][0x380] ;  /* 0x0000e000ff067b82 */ /* 0x000e620000000a00 */
[----:B------:R-:W2:Y:S01]  /*0700*/  LDCU.64 UR6, c[0x0][0x380] ;  /* 0x00007000ff0677ac */ /* 0x000ea20008000a00 */
[C---:B------:R-:W-:Y:S02]  /*0710*/  IADD3 R9, P0, PT, R2.reuse, UR4, RZ ;  /* 0x0000000402097c10 */ /* 0x040fe4000ff1e0ff */
[----:B0-----:R-:W-:Y:S02]  /*0720*/  IADD3 R3, PT, PT, R2, UR4, RZ ;  /* 0x0000000402037c10 */ /* 0x001fe4000fffe0ff */
[----:B------:R-:W-:Y:S02]  /*0730*/  IADD3.X R10, PT, PT, RZ, RZ, RZ, P0, !PT ;  /* 0x000000ffff0a7210 */ /* 0x000fe400007fe4ff */
[----:B--2---:R-:W-:-:S04]  /*0740*/  LEA R8, P0, R9, UR6, 0x2 ;  /* 0x0000000609087c11 */ /* 0x004fc8000f8010ff */
[----:B------:R-:W-:Y:S01]  /*0750*/  LEA.HI.X R9, R9, UR7, R10, 0x2, P0 ;  /* 0x0000000709097c11 */ /* 0x000fe200080f140a */
[----:B-1----:R-:W-:-:S04]  /*0760*/  IMAD.WIDE.U32 R6, R3, 0x4, R6 ;  /* 0x0000000403067825 */ /* 0x002fc800078e0006 */
[----:B------:R-:W2:Y:S04]  /*0770*/  LDG.E R10, desc[UR8][R8.64+0x4] ;  /* 0x00000408080a7981 */ /* 0x000ea8000c1e1900 */
[----:B------:R-:W3:Y:S04]  /*0780*/  LDG.E R6, desc[UR8][R6.64] ;  /* 0x0000000806067981 */ /* 0x000ee8000c1e1900 */
[----:B------:R-:W4:Y:S04]  /*0790*/  LDG.E R12, desc[UR8][R8.64+0x8] ;  /* 0x00000808080c7981 */ /* 0x000f28000c1e1900 */
        /* <DEDUP_REMOVED lines=10> */
[----:B-----5:R1:W-:Y:S02]  /*0840*/  STS [R3+0xc], R14 ;  /* 0x00000c0e03007388 */ /* 0x0203e40000000800 */
.L_x_5:
[----:B------:R-:W-:Y:S05]  /*0850*/  BRA.U !UP1, `(.L_x_3) ;  /* 0x00000001094c7547 */ /* 0x000fea000b800000 */
[----:B------:R-:W2:Y:S01]  /*0860*/  S2UR UR7, SR_CgaCtaId ;  /* 0x00000000000779c3 */ /* 0x000ea20000008800 */
[----:B01----:R-:W-:Y:S01]  /*0870*/  IADD3 R3, PT, PT, R2, UR4, RZ ;  /* 0x0000000402037c10 */ /* 0x003fe2000fffe0ff */
[----:B------:R-:W-:Y:S01]  /*0880*/  UMOV UR6, 0x400 ;  /* 0x0000040000067882 */ /* 0x000fe20000000000 */
[----:B------:R-:W-:-:S05]  /*0890*/  UIADD3 UR5, UPT, UPT, -UR5, URZ, URZ ;  /* 0x000000ff05057290 */ /* 0x000fca000fffe1ff */
[----:B------:R-:W0:Y:S01]  /*08a0*/  LDC.64 R6, c[0x0][0x380] ;  /* 0x0000e000ff067b82 */ /* 0x000e220000000a00 */
[----:B--2---:R-:W-:Y:S01]  /*08b0*/  ULEA UR6, UR7, UR6, 0x18 ;  /* 0x0000000607067291 */ /* 0x004fe2000f8ec0ff */
[----:B0-----:R-:W-:Y:S01]  /*08c0*/  IMAD.WIDE.U32 R2, R3, 0x4, R6 ;  /* 0x0000000403027825 */ /* 0x001fe200078e0006 */
[----:B------:R-:W-:-:S03]  /*08d0*/  IADD3 R6, PT, PT, R5, UR4, RZ ;  /* 0x0000000405067c10 */ /* 0x000fc6000fffe0ff */
[----:B------:R-:W-:Y:S01]  /*08e0*/  IMAD.MOV.U32 R7, RZ, RZ, R3 ;  /* 0x000000ffff077224 */ /* 0x000fe200078e0003 */
[----:B------:R-:W-:-:S07]  /*08f0*/  LEA R6, R6, UR6, 0x2 ;  /* 0x0000000606067c11 */ /* 0x000fce000f8e10ff */
.L_x_6:
[----:B------:R-:W-:-:S06]  /*0900*/  MOV R3, R7 ;  /* 0x0000000700037202 */ /* 0x000fcc0000000f00 */
[----:B------:R0:W2:Y:S01]  /*0910*/  LDG.E R3, desc[UR8][R2.64] ;  /* 0x0000000802037981 */ /* 0x0000a2000c1e1900 */
[----:B------:R-:W-:-:S04]  /*0920*/  UIADD3 UR5, UPT, UPT, UR5, 0x1, URZ ;  /* 0x0000000105057890 */ /* 0x000fc8000fffe0ff */
[----:B------:R-:W-:Y:S01]  /*0930*/  UISETP.NE.AND UP0, UPT, UR5, URZ, UPT ;  /* 0x000000ff0500728c */ /* 0x000fe2000bf05270 */
[----:B0-----:R-:W-:-:S04]  /*0940*/  IADD3 R2, P0, PT, R2, 0x4, RZ ;  /* 0x0000000402027810 */ /* 0x001fc80007f1e0ff */
[----:B------:R-:W-:Y:S01]  /*0950*/  IADD3.X R7, PT, PT, RZ, R7, RZ, P0, !PT ;  /* 0x00000007ff077210 */ /* 0x000fe200007fe4ff */
[----:B--2---:R0:W-:Y:S02]  /*0960*/  STS [R6], R3 ;  /* 0x0000000306007388 */ /* 0x0041e40000000800 */
[----:B0-----:R-:W-:Y:S01]  /*0970*/  IADD3 R6, PT, PT, R6, 0x4, RZ ;  /* 0x0000000406067810 */ /* 0x001fe20007ffe0ff */
[----:B------:R-:W-:Y:S06]  /*0980*/  BRA.U UP0, `(.L_x_6) ;  /* 0xfffffffd00dc7547 */ /* 0x000fec000b83ffff */
.L_x_3:
[----:B------:R-:W2:Y:S01]  /*0990*/  LDCU UR5, c[0x0][0x38c] ;  /* 0x00007180ff0577ac */ /* 0x000ea20008000800 */
[----:B01----:R-:W-:Y:S01]  /*09a0*/  HFMA2 R3, -RZ, RZ, 0, 0 ;  /* 0x00000000ff037431 */ /* 0x003fe200000001ff */
[----:B------:R-:W-:Y:S01]  /*09b0*/  MOV R2, 0xff800000 ;  /* 0xff80000000027802 */ /* 0x000fe20000000f00 */
[----:B------:R-:W-:Y:S01]  /*09c0*/  UMOV UR4, URZ ;  /* 0x000000ff00047c82 */ /* 0x000fe20008000000 */
[----:B--2---:R-:W-:Y:S02]  /*09d0*/  UISETP.GE.U32.AND UP1, UPT, UR5, 0x4, UPT ;  /* 0x000000040500788c */ /* 0x004fe4000bf26070 */
[----:B------:R-:W-:-:S04]  /*09e0*/  ULOP3.LUT UR6, UR5, 0x3, URZ, 0xc0, !UPT ;  /* 0x0000000305067892 */ /* 0x000fc8000f8ec0ff */
[----:B------:R-:W-:-:S03]  /*09f0*/  UISETP.NE.AND UP0, UPT, UR6, URZ, UPT ;  /* 0x000000ff0600728c */ /* 0x000fc6000bf05270 */
[----:B------:R-:W-:Y:S08]  /*0a00*/  BRA.U !UP1, `(.L_x_7) ;  /* 0x00000005098c7547 */ /* 0x000ff0000b800000 */
[----:B------:R-:W0:Y:S01]  /*0a10*/  S2UR UR7, SR_CgaCtaId ;  /* 0x00000000000779c3 */ /* 0x000e220000008800 */
[----:B------:R-:W-:Y:S01]  /*0a20*/  UMOV UR4, 0x400 ;  /* 0x0000040000047882 */ /* 0x000fe20000000000 */
[----:B------:R-:W-:Y:S02]  /*0a30*/  MOV R2, 0xff800000 ;  /* 0xff80000000027802 */ /* 0x000fe40000000f00 */
[----:B------:R-:W-:Y:S01]  /*0a40*/  MOV R3, RZ ;  /* 0x000000ff00037202 */ /* 0x000fe20000000f00 */
[----:B0-----:R-:W-:Y:S02]  /*0a50*/  ULEA UR7, UR7, UR4, 0x18 ;  /* 0x0000000407077291 */ /* 0x001fe4000f8ec0ff */
[----:B------:R-:W-:-:S04]  /*0a60*/  ULOP3.LUT UR4, UR5, 0x7ffffffc, URZ, 0xc0, !UPT ;  /* 0x7ffffffc05047892 */ /* 0x000fc8000f8ec0ff */
[----:B------:R-:W-:Y:S01]  /*0a70*/  LEA R6, R5, UR7, 0x2 ;  /* 0x0000000705067c11 */ /* 0x000fe2000f8e10ff */
[----:B------:R-:W-:-:S03]  /*0a80*/  UIADD3 UR5, UPT, UPT, -UR4, URZ, URZ ;  /* 0x000000ff04057290 */ /* 0x000fc6000fffe1ff */
[----:B------:R-:W-:-:S09]  /*0a90*/  IADD3 R6, PT, PT, R6, 0x8, RZ ;  /* 0x0000000806067810 */ /* 0x000fd20007ffe0ff */
.L_x_8:
[----:B------:R-:W0:Y:S01]  /*0aa0*/  LDS R9, [R6+-0x8] ;  /* 0xfffff80006097984 */ /* 0x000e220000000800 */
[----:B------:R-:W-:Y:S01]  /*0ab0*/  HFMA2 R7, -RZ, RZ, 3.7421875, 0 ;  /* 0x437c0000ff077431 */ /* 0x000fe200000001ff */
[----:B------:R-:W-:Y:S01]  /*0ac0*/  MOV R10, 0x3bbb989d ;  /* 0x3bbb989d000a7802 */ /* 0x000fe20000000f00 */
[----:B------:R-:W-:Y:S01]  /*0ad0*/  UIADD3 UR5, UPT, UPT, UR5, 0x4, URZ ;  /* 0x0000000405057890 */ /* 0x000fe2000fffe0ff */
[----:B------:R-:W1:Y:S03]  /*0ae0*/  LDS R23, [R6+-0x4] ;  /* 0xfffffc0006177984 */ /* 0x000e660000000800 */
[----:B------:R-:W-:Y:S01]  /*0af0*/  UISETP.NE.AND UP1, UPT, UR5, URZ, UPT ;  /* 0x000000ff0500728c */ /* 0x000fe2000bf25270 */
[----:B------:R-:W2:Y:S04]  /*0b00*/  LDS R16, [R6] ;  /* 0x0000000006107984 */ /* 0x000ea80000000800 */
[----:B------:R3:W4:Y:S02]  /*0b10*/  LDS R15, [R6+0x4] ;  /* 0x00000400060f7984 */ /* 0x0007240000000800 */
[----:B---3--:R-:W-:-:S02]  /*0b20*/  IADD3 R6, PT, PT, R6, 0x10, RZ ;  /* 0x0000001006067810 */ /* 0x008fc40007ffe0ff */
[----:B0-----:R-:W-:-:S05]  /*0b30*/  FMNMX R13, R9, R2, !PT ;  /* 0x00000002090d7209 */ /* 0x001fca0007800000 */
[----:B------:R-:W-:Y:S01]  /*0b40*/  FADD R11, -R13, R2 ;  /* 0x000000020d0b7221 */ /* 0x000fe20000000100 */
[----:B------:R-:W-:-:S03]  /*0b50*/  FADD R19, R9, -R13 ;  /* 0x8000000d09137221 */ /* 0x000fc60000000000 */
[-C--:B------:R-:W-:Y:S01]  /*0b60*/  FFMA.SAT R2, R11, R10.reuse, 0.5 ;  /* 0x3f0000000b027423 */ /* 0x080fe2000000200a */
[----:B------:R-:W-:-:S03]  /*0b70*/  FFMA.SAT R12, R19, R10, 0.5 ;  /* 0x3f000000130c7423 */ /* 0x000fc6000000200a */
[----:B------:R-:W-:Y:S01]  /*0b80*/  FFMA.RM R17, R2, R7, 12582913 ;  /* 0x4b40000102117423 */ /* 0x000fe20000004007 */
[----:B-1----:R-:W-:Y:S01]  /*0b90*/  FMNMX R2, R13, R23, !PT ;  /* 0x000000170d027209 */ /* 0x002fe20007800000 */
[-C--:B------:R-:W-:Y:S02]  /*0ba0*/  FFMA.RM R9, R12, R7.reuse, 12582913 ;  /* 0x4b4000010c097423 */ /* 0x080fe40000004007 */
[----:B------:R-:W-:Y:S01]  /*0bb0*/  FADD R8, R17, -12583039 ;  /* 0xcb40007f11087421 */ /* 0x000fe20000000000 */
[----:B--2---:R-:W-:Y:S01]  /*0bc0*/  FMNMX R21, R2, R16, !PT ;  /* 0x0000001002157209 */ /* 0x004fe20007800000 */
[--C-:B------:R-:W-:Y:S01]  /*0bd0*/  FADD R23, R23, -R2.reuse ;  /* 0x8000000217177221 */ /* 0x100fe20000000000 */
[----:B------:R-:W-:Y:S01]  /*0be0*/  FADD R13, R13, -R2 ;  /* 0x800000020d0d7221 */ /* 0x000fe20000000000 */
[----:B------:R-:W-:Y:S02]  /*0bf0*/  FFMA R8, R11, 1.4426950216293334961, -R8 ;  /* 0x3fb8aa3b0b087823 */ /* 0x000fe40000000808 */
[-C--:B------:R-:W-:Y:S01]  /*0c00*/  FFMA.SAT R20, R23, R10.reuse, 0.5 ;  /* 0x3f00000017147423 */ /* 0x080fe2000000200a */
[-C--:B------:R-:W-:Y:S01]  /*0c10*/  FFMA.SAT R14, R13, R10.reuse, 0.5 ;  /* 0x3f0000000d0e7423 */ /* 0x080fe2000000200a */
[----:B------:R-:W-:Y:S01]  /*0c20*/  FFMA R18, R11, 1.925963033500011079e-08, R8 ;  /* 0x32a570600b127823 */ /* 0x000fe20000000008 */
[----:B------:R-:W-:Y:S01]  /*0c30*/  FADD R8, R9, -12583039 ;  /* 0xcb40007f09087421 */ /* 0x000fe20000000000 */
[----:B------:R-:W-:Y:S01]  /*0c40*/  FFMA.RM R11, R20, R7, 12582913 ;  /* 0x4b400001140b7423 */ /* 0x000fe20000004007 */
[--C-:B------:R-:W-:Y:S01]  /*0c50*/  FADD R25, R2, -R21.reuse ;  /* 0x8000001502197221 */ /* 0x100fe20000000000 */
[----:B----4-:R-:W-:Y:S01]  /*0c60*/  FMNMX R2, R21, R15, !PT ;  /* 0x0000000f15027209 */ /* 0x010fe20007800000 */
[----:B------:R-:W-:Y:S01]  /*0c70*/  FFMA R12, R19, 1.4426950216293334961, -R8 ;  /* 0x3fb8aa3b130c7823 */ /* 0x000fe20000000808 */
[-C--:B------:R-:W-:Y:S01]  /*0c80*/  FFMA.RM R8, R14, R7.reuse, 12582913 ;  /* 0x4b4000010e087423 */ /* 0x080fe20000004007 */
[----:B------:R-:W0:Y:S01]  /*0c90*/  MUFU.EX2 R18, R18 ;  /* 0x0000001200127308 */ /* 0x000e220000000800 */
[----:B------:R-:W-:Y:S01]  /*0ca0*/  FADD R20, R11, -12583039 ;  /* 0xcb40007f0b147421 */ /* 0x000fe20000000000 */
[----:B------:R-:W-:Y:S01]  /*0cb0*/  FFMA R12, R19, 1.925963033500011079e-08, R12 ;  /* 0x32a57060130c7823 */ /* 0x000fe2000000000c */
[----:B------:R-:W-:Y:S01]  /*0cc0*/  FADD R14, R8, -12583039 ;  /* 0xcb40007f080e7421 */ /* 0x000fe20000000000 */
[----:B------:R-:W-:Y:S01]  /*0cd0*/  FADD R19, R21, -R2 ;  /* 0x8000000215137221 */ /* 0x000fe20000000000 */
[----:B------:R-:W-:Y:S01]  /*0ce0*/  FFMA R20, R23, 1.4426950216293334961, -R20 ;  /* 0x3fb8aa3b17147823 */ /* 0x000fe20000000814 */
[-C--:B------:R-:W-:Y:S01]  /*0cf0*/  FFMA.SAT R22, R25, R10.reuse, 0.5 ;  /* 0x3f00000019167423 */ /* 0x080fe2000000200a */
[----:B------:R-:W-:Y:S01]  /*0d00*/  FFMA R14, R13, 1.4426950216293334961, -R14 ;  /* 0x3fb8aa3b0d0e7823 */ /* 0x000fe2000000080e */
[-C--:B------:R-:W-:Y:S01]  /*0d10*/  FFMA.SAT R24, R19, R10.reuse, 0.5 ;  /* 0x3f00000013187423 */ /* 0x080fe2000000200a */
[----:B------:R-:W-:Y:S01]  /*0d20*/  FFMA R20, R23, 1.925963033500011079e-08, R20 ;  /* 0x32a5706017147823 */ /* 0x000fe20000000014 */
[----:B------:R-:W-:Y:S01]  /*0d30*/  SHF.L.U32 R23, R17, 0x17, RZ ;  /* 0x0000001711177819 */ /* 0x000fe200000006ff */
[----:B------:R-:W-:Y:S01]  /*0d40*/  FFMA R13, R13, 1.925963033500011079e-08, R14 ;  /* 0x32a570600d0d7823 */ /* 0x000fe2000000000e */
[----:B------:R-:W-:Y:S01]  /*0d50*/  FADD R21, R16, -R21 ;  /* 0x8000001510157221 */ /* 0x000fe20000000000 */
[-C--:B------:R-:W-:Y:S01]  /*0d60*/  FFMA.RM R14, R22, R7.reuse, 12582913 ;  /* 0x4b400001160e7423 */ /* 0x080fe20000004007 */
[----:B------:R-:W-:Y:S01]  /*0d70*/  FFMA.RM R16, R24, R7, 12582913 ;  /* 0x4b40000118107423 */ /* 0x000fe20000004007 */
[----:B------:R-:W-:Y:S01]  /*0d80*/  MUFU.EX2 R12, R12 ;  /* 0x0000000c000c7308 */ /* 0x000fe20000000800 */
[----:B------:R-:W-:Y:S01]  /*0d90*/  FFMA.SAT R24, R21, R10, 0.5 ;  /* 0x3f00000015187423 */ /* 0x000fe2000000200a */
[----:B0-----:R-:W-:Y:S01]  /*0da0*/  FMUL R18, R23, R18 ;  /* 0x0000001217127220 */ /* 0x001fe20000400000 */
[----:B------:R-:W-:Y:S01]  /*0db0*/  FADD R22, R14, -12583039 ;  /* 0xcb40007f0e167421 */ /* 0x000fe20000000000 */
[----:B------:R-:W-:Y:S01]  /*0dc0*/  FADD R15, R15, -R2 ;  /* 0x800000020f0f7221 */ /* 0x000fe20000000000 */
[----:B------:R-:W-:Y:S01]  /*0dd0*/  FADD R26, R16, -12583039 ;  /* 0xcb40007f101a7421 */ /* 0x000fe20000000000 */
[----:B------:R-:W-:Y:S01]  /*0de0*/  FMUL R23, R18, R3 ;  /* 0x0000000312177220 */ /* 0x000fe20000400000 */
[----:B------:R-:W-:Y:S01]  /*0df0*/  FFMA.RM R3, R24, R7, 12582913 ;  /* 0x4b40000118037423 */ /* 0x000fe20000004007 */
[----:B------:R-:W0:Y:S01]  /*0e00*/  MUFU.EX2 R13, R13 ;  /* 0x0000000d000d7308 */ /* 0x000e220000000800 */
[----:B------:R-:W-:Y:S01]  /*0e10*/  FFMA R22, R25, 1.4426950216293334961, -R22 ;  /* 0x3fb8aa3b19167823 */ /* 0x000fe20000000816 */
[----:B------:R-:W-:Y:S01]  /*0e20*/  FFMA.SAT R28, R15, R10, 0.5 ;  /* 0x3f0000000f1c7423 */ /* 0x000fe2000000200a */
[----:B------:R-:W-:Y:S01]  /*0e30*/  FADD R24, R3, -12583039 ;  /* 0xcb40007f03187421 */ /* 0x000fe20000000000 */
[----:B------:R-:W-:-:S02]  /*0e40*/  IMAD.SHL.U32 R10, R8, 0x800000, RZ ;  /* 0x00800000080a7824 */ /* 0x000fc400078e00ff */
[----:B------:R-:W-:Y:S01]  /*0e50*/  FFMA R22, R25, 1.925963033500011079e-08, R22 ;  /* 0x32a5706019167823 */ /* 0x000fe20000000016 */
[----:B------:R-:W-:Y:S01]  /*0e60*/  FFMA R26, R19, 1.4426950216293334961, -R26 ;  /* 0x3fb8aa3b131a7823 */ /* 0x000fe2000000081a */
[----:B------:R-:W-:Y:S01]  /*0e70*/  FFMA R24, R21, 1.4426950216293334961, -R24 ;  /* 0x3fb8aa3b15187823 */ /* 0x000fe20000000818 */
[----:B------:R1:W2:Y:S01]  /*0e80*/  MUFU.EX2 R17, R20 ;  /* 0x0000001400117308 */ /* 0x0002a20000000800 */
[----:B------:R-:W-:Y:S01]  /*0e90*/  FFMA.RM R7, R28, R7, 12582913 ;  /* 0x4b4000011c077423 */ /* 0x000fe20000004007 */
[----:B------:R-:W-:Y:S01]  /*0ea0*/  FFMA R26, R19, 1.925963033500011079e-08, R26 ;  /* 0x32a57060131a7823 */ /* 0x000fe2000000001a */
[----:B------:R-:W-:Y:S02]  /*0eb0*/  SHF.L.U32 R11, R11, 0x17, RZ ;  /* 0x000000170b0b7819 */ /* 0x000fe400000006ff */
[----:B------:R-:W-:-:S03]  /*0ec0*/  SHF.L.U32 R3, R3, 0x17, RZ ;  /* 0x0000001703037819 */ /* 0x000fc600000006ff */
[----:B------:R-:W3:Y:S01]  /*0ed0*/  MUFU.EX2 R18, R22 ;  /* 0x0000001600127308 */ /* 0x000ee20000000800 */
[----:B-1----:R-:W-:Y:S01]  /*0ee0*/  SHF.L.U32 R20, R9, 0x17, RZ ;  /* 0x0000001709147819 */ /* 0x002fe200000006ff */
[----:B------:R-:W-:Y:S01]  /*0ef0*/  FFMA R9, R21, 1.925963033500011079e-08, R24 ;  /* 0x32a5706015097823 */ /* 0x000fe20000000018 */
[----:B0-----:R-:W-:Y:S01]  /*0f00*/  FMUL R13, R10, R13 ;  /* 0x0000000d0a0d7220 */ /* 0x001fe20000400000 */
[----:B------:R-:W-:Y:S02]  /*0f10*/  FADD R10, R7, -12583039 ;  /* 0xcb40007f070a7421 */ /* 0x000fe40000000000 */
[----:B------:R-:W-:Y:S02]  /*0f20*/  FFMA R12, R20, R12, R23 ;  /* 0x0000000c140c7223 */ /* 0x000fe40000000017 */
[----:B------:R-:W0:Y:S01]  /*0f30*/  MUFU.EX2 R8, R26 ;  /* 0x0000001a00087308 */ /* 0x000e220000000800 */
[----:B------:R-:W-:Y:S01]  /*0f40*/  FFMA R10, R15, 1.4426950216293334961, -R10 ;  /* 0x3fb8aa3b0f0a7823 */ /* 0x000fe2000000080a */
[----:B------:R-:W-:Y:S01]  /*0f50*/  FMUL R12, R12, R13 ;  /* 0x0000000d0c0c7220 */ /* 0x000fe20000400000 */
[----:B------:R-:W-:-:S02]  /*0f60*/  SHF.L.U32 R13, R14, 0x17, RZ ;  /* 0x000000170e0d7819 */ /* 0x000fc400000006ff */
[----:B------:R-:W-:Y:S01]  /*0f70*/  FFMA R10, R15, 1.925963033500011079e-08, R10 ;  /* 0x32a570600f0a7823 */ /* 0x000fe2000000000a */
[----:B--2---:R-:W-:Y:S02]  /*0f80*/  FFMA R11, R11, R17, R12 ;  /* 0x000000110b0b7223 */ /* 0x004fe4000000000c */
[----:B------:R-:W1:Y:S01]  /*0f90*/  MUFU.EX2 R9, R9 ;  /* 0x0000000900097308 */ /* 0x000e620000000800 */
[----:B---3--:R-:W-:Y:S01]  /*0fa0*/  FMUL R18, R13, R18 ;  /* 0x000000120d127220 */ /* 0x008fe20000400000 */
[----:B------:R-:W-:-:S03]  /*0fb0*/  SHF.L.U32 R13, R16, 0x17, RZ ;  /* 0x00000017100d7819 */ /* 0x000fc600000006ff */
[----:B------:R-:W-:-:S03]  /*0fc0*/  FMUL R18, R11, R18 ;  /* 0x000000120b127220 */ /* 0x000fc60000400000 */
[----:B------:R-:W2:Y:S01]  /*0fd0*/  MUFU.EX2 R10, R10 ;  /* 0x0000000a000a7308 */ /* 0x000ea20000000800 */
[----:B0-----:R-:W-:Y:S01]  /*0fe0*/  FMUL R8, R13, R8 ;  /* 0x000000080d087220 */ /* 0x001fe20000400000 */
[----:B-1----:R-:W-:-:S04]  /*0ff0*/  FFMA R3, R3, R9, R18 ;  /* 0x0000000903037223 */ /* 0x002fc80000000012 */
[----:B------:R-:W-:Y:S01]  /*1000*/  FMUL R3, R3, R8 ;  /* 0x0000000803037220 */ /* 0x000fe20000400000 */
[----:B------:R-:W-:-:S05]  /*1010*/  SHF.L.U32 R8, R7, 0x17, RZ ;  /* 0x0000001707087819 */ /* 0x000fca00000006ff */
[----:B--2---:R-:W-:Y:S01]  /*1020*/  FFMA R3, R8, R10, R3 ;  /* 0x0000000a08037223 */ /* 0x004fe20000000003 */
[----:B------:R-:W-:Y:S06]  /*1030*/  BRA.U UP1, `(.L_x_8) ;  /* 0xfffffff901987547 */ /* 0x000fec000b83ffff */
.L_x_7:
[----:B------:R-:W-:Y:S05]  /*1040*/  BRA.U !UP0, `(.L_x_0) ;  /* 0x00000001088c7547 */ /* 0x000fea000b800000 */
[----:B------:R-:W0:Y:S01]  /*1050*/  S2UR UR7, SR_CgaCtaId ;  /* 0x00000000000779c3 */ /* 0x000e220000008800 */
[----:B------:R-:W-:Y:S01]  /*1060*/  UMOV UR5, 0x400 ;  /* 0x0000040000057882 */ /* 0x000fe20000000000 */
[----:B------:R-:W-:Y:S01]  /*1070*/  IADD3 R5, PT, PT, R5, UR4, RZ ;  /* 0x0000000405057c10 */ /* 0x000fe2000fffe0ff */
[----:B0-----:R-:W-:Y:S02]  /*1080*/  ULEA UR7, UR7, UR5, 0x18 ;  /* 0x0000000507077291 */ /* 0x001fe4000f8ec0ff */
[----:B------:R-:W-:-:S04]  /*1090*/  UIADD3 UR5, UPT, UPT, -UR6, URZ, URZ ;  /* 0x000000ff06057290 */ /* 0x000fc8000fffe1ff */
[----:B------:R-:W-:-:S08]  /*10a0*/  LEA R5, R5, UR7, 0x2 ;  /* 0x0000000705057c11 */ /* 0x000fd0000f8e10ff */
.L_x_9:
[----:B------:R0:W1:Y:S01]  /*10b0*/  LDS R7, [R5] ;  /* 0x0000000005077984 */ /* 0x0000620000000800 */
[----:B------:R-:W-:Y:S01]  /*10c0*/  HFMA2 R11, -RZ, RZ, 3.7421875, 0 ;  /* 0x437c0000ff0b7431 */ /* 0x000fe200000001ff */
[----:B------:R-:W-:Y:S01]  /*10d0*/  MOV R10, 0x3bbb989d ;  /* 0x3bbb989d000a7802 */ /* 0x000fe20000000f00 */
[----:B------:R-:W-:-:S04]  /*10e0*/  UIADD3 UR5, UPT, UPT, UR5, 0x1, URZ ;  /* 0x0000000105057890 */ /* 0x000fc8000fffe0ff */
[----:B------:R-:W-:Y:S01]  /*10f0*/  UISETP.NE.AND UP0, UPT, UR5, URZ, UPT ;  /* 0x000000ff0500728c */ /* 0x000fe2000bf05270 */
[----:B0-----:R-:W-:Y:S02]  /*1100*/  IADD3 R5, PT, PT, R5, 0x4, RZ ;  /* 0x0000000405057810 */ /* 0x001fe40007ffe0ff */
[----:B-1----:R-:W-:-:S05]  /*1110*/  FMNMX R6, R7, R2, !PT ;  /* 0x0000000207067209 */ /* 0x002fca0007800000 */
[----:B------:R-:W-:Y:S01]  /*1120*/  FADD R2, -R6, R2 ;  /* 0x0000000206027221 */ /* 0x000fe20000000100 */
[----:B------:R-:W-:-:S03]  /*1130*/  FADD R9, R7, -R6 ;  /* 0x8000000607097221 */ /* 0x000fc60000000000 */
[-C--:B------:R-:W-:Y:S01]  /*1140*/  FFMA.SAT R8, R2, R10.reuse, 0.5 ;  /* 0x3f00000002087423 */ /* 0x080fe2000000200a */
[----:B------:R-:W-:-:S03]  /*1150*/  FFMA.SAT R10, R9, R10, 0.5 ;  /* 0x3f000000090a7423 */ /* 0x000fc6000000200a */
[-C--:B------:R-:W-:Y:S01]  /*1160*/  FFMA.RM R8, R8, R11.reuse, 12582913 ;  /* 0x4b40000108087423 */ /* 0x080fe2000000400b */
[----:B------:R-:W-:-:S03]  /*1170*/  FFMA.RM R10, R10, R11, 12582913 ;  /* 0x4b4000010a0a7423 */ /* 0x000fc6000000400b */
[----:B------:R-:W-:Y:S01]  /*1180*/  FADD R7, R8, -12583039 ;  /* 0xcb40007f08077421 */ /* 0x000fe20000000000 */
[----:B------:R-:W-:Y:S01]  /*1190*/  FADD R12, R10, -12583039 ;  /* 0xcb40007f0a0c7421 */ /* 0x000fe20000000000 */
[----:B------:R-:W-:Y:S02]  /*11a0*/  SHF.L.U32 R8, R8, 0x17, RZ ;  /* 0x0000001708087819 */ /* 0x000fe400000006ff */
[----:B------:R-:W-:Y:S01]  /*11b0*/  FFMA R7, R2, 1.4426950216293334961, -R7 ;  /* 0x3fb8aa3b02077823 */ /* 0x000fe20000000807 */
[C---:B------:R-:W-:Y:S01]  /*11c0*/  FFMA R12, R9.reuse, 1.4426950216293334961, -R12 ;  /* 0x3fb8aa3b090c7823 */ /* 0x040fe2000000080c */
[----:B------:R-:W-:Y:S02]  /*11d0*/  SHF.L.U32 R10, R10, 0x17, RZ ;  /* 0x000000170a0a7819 */ /* 0x000fe400000006ff */
[----:B------:R-:W-:Y:S01]  /*11e0*/  FFMA R7, R2, 1.925963033500011079e-08, R7 ;  /* 0x32a5706002077823 */ /* 0x000fe20000000007 */
[----:B------:R-:W-:Y:S01]  /*11f0*/  FFMA R12, R9, 1.925963033500011079e-08, R12 ;  /* 0x32a57060090c7823 */ /* 0x000fe2000000000c */
[----:B------:R-:W-:-:S04]  /*1200*/  IMAD.MOV.U32 R2, RZ, RZ, R6 ;  /* 0x000000ffff027224 */ /* 0x000fc800078e0006 */
[----:B------:R-:W0:Y:S08]  /*1210*/  MUFU.EX2 R7, R7 ;  /* 0x0000000700077308 */ /* 0x000e300000000800 */
[----:B------:R-:W1:Y:S01]  /*1220*/  MUFU.EX2 R12, R12 ;  /* 0x0000000c000c7308 */ /* 0x000e620000000800 */
[----:B0-----:R-:W-:-:S04]  /*1230*/  FMUL R8, R8, R7 ;  /* 0x0000000708087220 */ /* 0x001fc80000400000 */
[----:B------:R-:W-:-:S04]  /*1240*/  FMUL R3, R8, R3 ;  /* 0x0000000308037220 */ /* 0x000fc80000400000 */
[----:B-1----:R-:W-:Y:S01]  /*1250*/  FFMA R3, R10, R12, R3 ;  /* 0x0000000c0a037223 */ /* 0x002fe20000000003 */
[----:B------:R-:W-:Y:S06]  /*1260*/  BRA.U UP0, `(.L_x_9) ;  /* 0xfffffffd00907547 */ /* 0x000fec000b83ffff */
[----:B------:R-:W-:-:S07]  /*1270*/  MOV R2, R6 ;  /* 0x0000000600027202 */ /* 0x000fce0000000f00 */
.L_x_0:
[----:B------:R-:W0:Y:S02]  /*1280*/  LDC R9, c[0x0][0x38c] ;  /* 0x0000e300ff097b82 */ /* 0x000e240000000800 */
[----:B0-----:R-:W-:-:S13]  /*1290*/  ISETP.GE.AND P0, PT, R9, 0x1, PT ;  /* 0x000000010900780c */ /* 0x001fda0003f06270 */
[----:B------:R-:W-:Y:S05]  /*12a0*/  @!P0 EXIT ;  /* 0x000000000000894d */ /* 0x000fea0003800000 */
[C---:B------:R-:W-:Y:S01]  /*12b0*/  ISETP.GE.U32.AND P0, PT, R9.reuse, 0x4, PT ;  /* 0x000000040900780c */ /* 0x040fe20003f06070 */
[-C--:B------:R-:W-:Y:S01]  /*12c0*/  IMAD R6, R4, R9.reuse, RZ ;  /* 0x0000000904067224 */ /* 0x080fe200078e02ff */
[----:B------:R-:W-:Y:S01]  /*12d0*/  LOP3.LUT R16, R9, 0x3, RZ, 0xc0, !PT ;  /* 0x0000000309107812 */ /* 0x000fe200078ec0ff */
[----:B------:R-:W-:Y:S01]  /*12e0*/  IMAD R7, R0, R9, RZ ;  /* 0x0000000900077224 */ /* 0x000fe200078e02ff */
[----:B------:R-:W-:-:S09]  /*12f0*/  MOV R8, RZ ;  /* 0x000000ff00087202 */ /* 0x000fd20000000f00 */
[----:B------:R-:W-:Y:S05]  /*1300*/  @!P0 BRA `(.L_x_10) ;  /* 0x0000000400f88947 */ /* 0x000fea0003800000 */
[----:B------:R-:W0:Y:S01]  /*1310*/  S2UR UR5, SR_CgaCtaId ;  /* 0x00000000000579c3 */ /* 0x000e220000008800 */
[----:B------:R-:W-:Y:S01]  /*1320*/  UMOV UR4, 0x400 ;  /* 0x0000040000047882 */ /* 0x000fe20000000000 */
[----:B------:R-:W-:-:S04]  /*1330*/  LOP3.LUT R8, R9, 0x7ffffffc, RZ, 0xc0, !PT ;  /* 0x7ffffffc09087812 */ /* 0x000fc800078ec0ff */
[----:B------:R-:W-:Y:S02]  /*1340*/  IADD3 R9, PT, PT, -R8, RZ, RZ ;  /* 0x000000ff08097210 */ /* 0x000fe40007ffe1ff */
[----:B------:R-:W1:Y:S01]  /*1350*/  LDC.64 R4, c[0x0][0x380] ;  /* 0x0000e000ff047b82 */ /* 0x000e620000000a00 */
[----:B0-----:R-:W-:-:S06]  /*1360*/  ULEA UR4, UR5, UR4, 0x18 ;  /* 0x0000000405047291 */ /* 0x001fcc000f8ec0ff */
[----:B------:R-:W-:Y:S01]  /*1370*/  LEA R10, R6, UR4, 0x2 ;  /* 0x00000004060a7c11 */ /* 0x000fe2000f8e10ff */
[----:B-1----:R-:W-:-:S03]  /*1380*/  IMAD.WIDE.U32 R4, R7, 0x4, R4 ;  /* 0x0000000407047825 */ /* 0x002fc600078e0004 */
[----:B------:R-:W-:Y:S02]  /*1390*/  IADD3 R10, PT, PT, R10, 0x8, RZ ;  /* 0x000000080a0a7810 */ /* 0x000fe40007ffe0ff */
[----:B------:R-:W-:-:S04]  /*13a0*/  IADD3 R11, P0, PT, R4, 0x8, RZ ;  /* 0x00000008040b7810 */ /* 0x000fc80007f1e0ff */
[----:B------:R-:W-:-:S09]  /*13b0*/  IADD3.X R14, PT, PT, RZ, R5, RZ, P0, !PT ;  /* 0x00000005ff0e7210 */ /* 0x000fd200007fe4ff */
.L_x_19:
[----:B0-----:R-:W0:Y:S01]  /*13c0*/  LDS R5, [R10+-0x8] ;  /* 0xfffff8000a057984 */ /* 0x001e220000000800 */
[----:B------:R-:W-:Y:S01]  /*13d0*/  HFMA2 R0, -RZ, RZ, 0.96630859375, -0.0022525787353515625 ;  /* 0x3bbb989dff007431 */ /* 0x000fe200000001ff */
[----:B------:R-:W-:Y:S01]  /*13e0*/  MOV R13, 0x437c0000 ;  /* 0x437c0000000d7802 */ /* 0x000fe20000000f00 */
[----:B------:R-:W1:Y:S01]  /*13f0*/  MUFU.RCP R12, R3 ;  /* 0x00000003000c7308 */ /* 0x000e620000001000 */
[----:B------:R-:W-:Y:S01]  /*1400*/  IADD3 R9, PT, PT, R9, 0x4, RZ ;  /* 0x0000000409097810 */ /* 0x000fe20007ffe0ff */
[----:B------:R-:W-:Y:S03]  /*1410*/  BSSY.RECONVERGENT B0, `(.L_x_11) ;  /* 0x0000017000007945 */ /* 0x000fe60003800200 */
[----:B------:R-:W-:Y:S01]  /*1420*/  ISETP.NE.AND P2, PT, R9, RZ, PT ;  /* 0x000000ff0900720c */ /* 0x000fe20003f45270 */
[----:B0-----:R-:W-:-:S04]  /*1430*/  FADD R5, R5, -R2 ;  /* 0x8000000205057221 */ /* 0x001fc80000000000 */
[----:B------:R-:W-:-:S04]  /*1440*/  FFMA.SAT R0, R5, R0, 0.5 ;  /* 0x3f00000005007423 */ /* 0x000fc80000002000 */
[----:B------:R-:W-:Y:S01]  /*1450*/  FFMA.RM R0, R0, R13, 12582913 ;  /* 0x4b40000100007423 */ /* 0x000fe2000000400d */
[----:B-1----:R-:W-:-:S03]  /*1460*/  FFMA R13, R12, -R3, 1 ;  /* 0x3f8000000c0d7423 */ /* 0x002fc60000000803 */
[C---:B------:R-:W-:Y:S01]  /*1470*/  FADD R4, R0.reuse, -12583039 ;  /* 0xcb40007f00047421 */ /* 0x040fe20000000000 */
[----:B------:R-:W-:Y:S01]  /*1480*/  SHF.L.U32 R0, R0, 0x17, RZ ;  /* 0x0000001700007819 */ /* 0x000fe200000006ff */
[----:B------:R-:W-:Y:S02]  /*1490*/  FFMA R13, R12, R13, R12 ;  /* 0x0000000d0c0d7223 */ /* 0x000fe4000000000c */
[----:B------:R-:W-:-:S04]  /*14a0*/  FFMA R4, R5, 1.4426950216293334961, -R4 ;  /* 0x3fb8aa3b05047823 */ /* 0x000fc80000000804 */
[----:B------:R-:W-:-:S04]  /*14b0*/  FFMA R4, R5, 1.925963033500011079e-08, R4 ;  /* 0x32a5706005047823 */ /* 0x000fc80000000004 */
[----:B------:R0:W1:Y:S02]  /*14c0*/  MUFU.EX2 R5, R4 ;  /* 0x0000000400057308 */ /* 0x0000640000000800 */
[----:B0-----:R-:W-:Y:S01]  /*14d0*/  MOV R4, R11 ;  /* 0x0000000b00047202 */ /* 0x001fe20000000f00 */
[----:B-1----:R-:W-:-:S05]  /*14e0*/  FMUL R0, R0, R5 ;  /* 0x0000000500007220 */ /* 0x002fca0000400000 */
[----:B------:R-:W0:Y:S01]  /*14f0*/  FCHK P0, R0, R3 ;  /* 0x0000000300007302 */ /* 0x000e220000000000 */
[----:B------:R-:W-:-:S04]  /*1500*/  FFMA R12, R0, R13, RZ ;  /* 0x0000000d000c7223 */ /* 0x000fc800000000ff */
[----:B------:R-:W-:-:S04]  /*1510*/  FFMA R5, R12, -R3, R0 ;  /* 0x800000030c057223 */ /* 0x000fc80000000000 */
[----:B------:R-:W-:Y:S01]  /*1520*/  FFMA R13, R13, R5, R12 ;  /* 0x000000050d0d7223 */ /* 0x000fe2000000000c */
[----:B------:R-:W-:Y:S01]  /*1530*/  MOV R5, R14 ;  /* 0x0000000e00057202 */ /* 0x000fe20000000f00 */
[----:B0-----:R-:W-:Y:S06]  /*1540*/  @!P0 BRA `(.L_x_12) ;  /* 0x00000000000c8947 */ /* 0x001fec0003800000 */
[----:B------:R-:W-:-:S07]  /*1550*/  MOV R12, 0x1570 ;  /* 0x00001570000c7802 */ /* 0x000fce0000000f00 */
[----:B------:R-:W-:Y:S05]  /*1560*/  CALL.REL.NOINC `($__internal_0_$__cuda_sm3x_div_rn_noftz_f32_slowpath) ;  /* 0x0000000c00207944 */ /* 0x000fea0003c00000 */
[----:B------:R-:W-:-:S07]  /*1570*/  MOV R13, R0 ;  /* 0x00000000000d7202 */ /* 0x000fce0000000f00 */
.L_x_12:
[----:B------:R-:W-:Y:S05]  /*1580*/  BSYNC.RECONVERGENT B0 ;  /* 0x0000000000007941 */ /* 0x000fea0003800200 */
.L_x_11:
[----:B------:R-:W0:Y:S01]  /*1590*/  LDS R11, [R10+-0x4] ;  /* 0xfffffc000a0b7984 */ /* 0x000e220000000800 */
[----:B------:R-:W-:Y:S02]  /*15a0*/  HFMA2 R15, -RZ, RZ, 3.7421875, 0 ;  /* 0x437c0000ff0f7431 */ /* 0x000fe400000001ff */
[----:B------:R-:W-:Y:S01]  /*15b0*/  IMAD.MOV.U32 R0, RZ, RZ, 0x3bbb989d ;  /* 0x3bbb989dff007424 */ /* 0x000fe200078e00ff */
[----:B------:R-:W1:Y:S01]  /*15c0*/  MUFU.RCP R14, R3 ;  /* 0x00000003000e7308 */ /* 0x000e620000001000 */
[----:B------:R2:W-:Y:S01]  /*15d0*/  STG.E desc[UR8][R4.64+-0x8], R13 ;  /* 0xfffff80d04007986 */ /* 0x0005e2000c101908 */
[----:B------:R-:W-:Y:S01]  /*15e0*/  BSSY.RECONVERGENT B0, `(.L_x_13) ;  /* 0x0000015000007945 */ /* 0x000fe20003800200 */
[----:B0-----:R-:W-:-:S04]  /*15f0*/  FADD R11, R11, -R2 ;  /* 0x800000020b0b7221 */ /* 0x001fc80000000000 */
[----:B------:R-:W-:-:S04]  /*1600*/  FFMA.SAT R0, R11, R0, 0.5 ;  /* 0x3f0000000b007423 */ /* 0x000fc80000002000 */
[----:B------:R-:W-:Y:S01]  /*1610*/  FFMA.RM R0, R0, R15, 12582913 ;  /* 0x4b40000100007423 */ /* 0x000fe2000000400f */
[----:B-1----:R-:W-:-:S03]  /*1620*/  FFMA R15, R14, -R3, 1 ;  /* 0x3f8000000e0f7423 */ /* 0x002fc60000000803 */
[C---:B------:R-:W-:Y:S01]  /*1630*/  FADD R12, R0.reuse, -12583039 ;  /* 0xcb40007f000c7421 */ /* 0x040fe20000000000 */
[----:B------:R-:W-:-:S03]  /*1640*/  SHF.L.U32 R0, R0, 0x17, RZ ;  /* 0x0000001700007819 */ /* 0x000fc600000006ff */
[----:B------:R-:W-:-:S04]  /*1650*/  FFMA R12, R11, 1.4426950216293334961, -R12 ;  /* 0x3fb8aa3b0b0c7823 */ /* 0x000fc8000000080c */
[----:B------:R-:W-:-:S04]  /*1660*/  FFMA R12, R11, 1.925963033500011079e-08, R12 ;  /* 0x32a570600b0c7823 */ /* 0x000fc8000000000c */
[----:B------:R-:W0:Y:S02]  /*1670*/  MUFU.EX2 R11, R12 ;  /* 0x0000000c000b7308 */ /* 0x000e240000000800 */
[----:B0-----:R-:W-:Y:S01]  /*1680*/  FMUL R18, R0, R11 ;  /* 0x0000000b00127220 */ /* 0x001fe20000400000 */
[----:B------:R-:W-:-:S05]  /*1690*/  FFMA R0, R14, R15, R14 ;  /* 0x0000000f0e007223 */ /* 0x000fca000000000e */
[----:B------:R-:W0:Y:S01]  /*16a0*/  FCHK P0, R18, R3 ;  /* 0x0000000312007302 */ /* 0x000e220000000000 */
[----:B------:R-:W-:-:S04]  /*16b0*/  FFMA R11, R0, R18, RZ ;  /* 0x00000012000b7223 */ /* 0x000fc800000000ff */
[----:B------:R-:W-:-:S04]  /*16c0*/  FFMA R14, R11, -R3, R18 ;  /* 0x800000030b0e7223 */ /* 0x000fc80000000012 */
[----:B------:R-:W-:Y:S01]  /*16d0*/  FFMA R11, R0, R14, R11 ;  /* 0x0000000e000b7223 */ /* 0x000fe2000000000b */
[----:B0-2---:R-:W-:Y:S06]  /*16e0*/  @!P0 BRA `(.L_x_14) ;  /* 0x0000000000108947 */ /* 0x005fec0003800000 */
[----:B------:R-:W-:Y:S02]  /*16f0*/  MOV R0, R18 ;  /* 0x0000001200007202 */ /* 0x000fe40000000f00 */
[----:B------:R-:W-:-:S07]  /*1700*/  MOV R12, 0x1720 ;  /* 0x00001720000c7802 */ /* 0x000fce0000000f00 */
[----:B------:R-:W-:Y:S05]  /*1710*/  CALL.REL.NOINC `($__internal_0_$__cuda_sm3x_div_rn_noftz_f32_slowpath) ;  /* 0x0000000800b47944 */ /* 0x000fea0003c00000 */
[----:B------:R-:W-:-:S07]  /*1720*/  MOV R11, R0 ;  /* 0x00000000000b7202 */ /* 0x000fce0000000f00 */
.L_x_14:
[----:B------:R-:W-:Y:S05]  /*1730*/  BSYNC.RECONVERGENT B0 ;  /* 0x0000000000007941 */ /* 0x000fea0003800200 */
.L_x_13:
[----:B------:R-:W0:Y:S01]  /*1740*/  LDS R13, [R10] ;  /* 0x000000000a0d7984 */ /* 0x000e220000000800 */
[----:B------:R-:W-:Y:S01]  /*1750*/  HFMA2 R0, -RZ, RZ, 0.96630859375, -0.0022525787353515625 ;  /* 0x3bbb989dff007431 */ /* 0x000fe200000001ff */
[----:B------:R-:W-:Y:S01]  /*1760*/  MOV R15, 0x437c0000 ;  /* 0x437c0000000f7802 */ /* 0x000fe20000000f00 */
        /* <DEDUP_REMOVED lines=23> */
.L_x_16:
[----:B------:R-:W-:Y:S05]  /*18e0*/  BSYNC.RECONVERGENT B0 ;  /* 0x0000000000007941 */ /* 0x000fea0003800200 */
.L_x_15:
[----:B------:R-:W0:Y:S01]  /*18f0*/  LDS R11, [R10+0x4] ;  /* 0x000004000a0b7984 */ /* 0x000e220000000800 */
        /* <DEDUP_REMOVED lines=21> */
[----:B------:R-:W-:Y:S01]  /*1a50*/  IMAD.MOV.U32 R0, RZ, RZ, R18 ;  /* 0x000000ffff007224 */ /* 0x000fe200078e0012 */
[----:B------:R-:W-:-:S07]  /*1a60*/  MOV R12, 0x1a80 ;  /* 0x00001a80000c7802 */ /* 0x000fce0000000f00 */
[----:B------:R-:W-:Y:S05]  /*1a70*/  CALL.REL.NOINC `($__internal_0_$__cuda_sm3x_div_rn_noftz_f32_slowpath) ;  /* 0x0000000400dc7944 */ /* 0x000fea0003c00000 */
[----:B------:R-:W-:-:S07]  /*1a80*/  MOV R15, R0 ;  /* 0x00000000000f7202 */ /* 0x000fce0000000f00 */
.L_x_18:
[----:B------:R-:W-:Y:S05]  /*1a90*/  BSYNC.RECONVERGENT B0 ;  /* 0x0000000000007941 */ /* 0x000fea0003800200 */
.L_x_17:
[----:B------:R0:W-:Y:S01]  /*1aa0*/  STG.E desc[UR8][R4.64+0x4], R15 ;  /* 0x0000040f04007986 */ /* 0x0001e2000c101908 */
[----:B------:R-:W-:Y:S02]  /*1ab0*/  IADD3 R11, P0, PT, R4, 0x10, RZ ;  /* 0x00000010040b7810 */ /* 0x000fe40007f1e0ff */
[----:B------:R-:W-:Y:S02]  /*1ac0*/  IADD3 R10, PT, PT, R10, 0x10, RZ ;  /* 0x000000100a0a7810 */ /* 0x000fe40007ffe0ff */
[----:B------:R-:W-:Y:S01]  /*1ad0*/  IADD3.X R14, PT, PT, RZ, R5, RZ, P0, !PT ;  /* 0x00000005ff0e7210 */ /* 0x000fe200007fe4ff */
[----:B------:R-:W-:Y:S08]  /*1ae0*/  @P2 BRA `(.L_x_19) ;  /* 0xfffffff800342947 */ /* 0x000ff0000383ffff */
.L_x_10:
[----:B------:R-:W-:-:S13]  /*1af0*/  ISETP.NE.AND P0, PT, R16, RZ, PT ;  /* 0x000000ff1000720c */ /* 0x000fda0003f05270 */
[----:B------:R-:W-:Y:S05]  /*1b00*/  @!P0 EXIT ;  /* 0x000000000000894d */ /* 0x000fea0003800000 */
[----:B------:R-:W-:-:S13]  /*1b10*/  ISETP.NE.AND P0, PT, R16, 0x1, PT ;  /* 0x000000011000780c */ /* 0x000fda0003f05270 */
[----:B------:R-:W-:Y:S05]  /*1b20*/  @!P0 BRA `(.L_x_20) ;  /* 0x0000000400108947 */ /* 0x000fea0003800000 */
[----:B------:R-:W1:Y:S01]  /*1b30*/  S2UR UR5, SR_CgaCtaId ;  /* 0x00000000000579c3 */ /* 0x000e620000008800 */
[----:B------:R-:W-:Y:S01]  /*1b40*/  UMOV UR4, 0x400 ;  /* 0x0000040000047882 */ /* 0x000fe20000000000 */
[----:B0-----:R-:W-:Y:S01]  /*1b50*/  IADD3 R4, PT, PT, R6, R8, RZ ;  /* 0x0000000806047210 */ /* 0x001fe20007ffe0ff */
[----:B------:R-:W-:Y:S01]  /*1b60*/  HFMA2 R0, -RZ, RZ, 0.96630859375, -0.0022525787353515625 ;  /* 0x3bbb989dff007431 */ /* 0x000fe200000001ff */
[----:B------:R-:W-:Y:S01]  /*1b70*/  MOV R9, 0x437c0000 ;  /* 0x437c000000097802 */ /* 0x000fe20000000f00 */
[----:B------:R-:W0:Y:S01]  /*1b80*/  MUFU.RCP R12, R3 ;  /* 0x00000003000c7308 */ /* 0x000e220000001000 */
[----:B------:R-:W-:Y:S01]  /*1b90*/  BSSY.RECONVERGENT B0, `(.L_x_21) ;  /* 0x0000018000007945 */ /* 0x000fe20003800200 */
[----:B-1----:R-:W-:-:S06]  /*1ba0*/  ULEA UR4, UR5, UR4, 0x18 ;  /* 0x0000000405047291 */ /* 0x002fcc000f8ec0ff */
[----:B------:R-:W-:-:S05]  /*1bb0*/  LEA R4, R4, UR4, 0x2 ;  /* 0x0000000404047c11 */ /* 0x000fca000f8e10ff */
[----:B------:R-:W1:Y:S02]  /*1bc0*/  LDS R5, [R4] ;  /* 0x0000000004057984 */ /* 0x000e640000000800 */
[----:B-1----:R-:W-:-:S04]  /*1bd0*/  FADD R5, R5, -R2 ;  /* 0x8000000205057221 */ /* 0x002fc80000000000 */
[----:B------:R-:W-:-:S04]  /*1be0*/  FFMA.SAT R0, R5, R0, 0.5 ;  /* 0x3f00000005007423 */ /* 0x000fc80000002000 */
[----:B------:R-:W-:Y:S01]  /*1bf0*/  FFMA.RM R0, R0, R9, 12582913 ;  /* 0x4b40000100007423 */ /* 0x000fe20000004009 */
[----:B0-----:R-:W-:-:S03]  /*1c00*/  FFMA R9, R12, -R3, 1 ;  /* 0x3f8000000c097423 */ /* 0x001fc60000000803 */
        /* <DEDUP_REMOVED lines=11> */
[----:B0-----:R-:W-:Y:S06]  /*1cc0*/  @!P0 BRA `(.L_x_22) ;  /* 0x0000000000108947 */ /* 0x001fec0003800000 */
[----:B------:R-:W-:Y:S02]  /*1cd0*/  MOV R0, R14 ;  /* 0x0000000e00007202 */ /* 0x000fe40000000f00 */
[----:B------:R-:W-:-:S07]  /*1ce0*/  MOV R12, 0x1d00 ;  /* 0x00001d00000c7802 */ /* 0x000fce0000000f00 */
[----:B------:R-:W-:Y:S05]  /*1cf0*/  CALL.REL.NOINC `($__internal_0_$__cuda_sm3x_div_rn_noftz_f32_slowpath) ;  /* 0x00000004003c7944 */ /* 0x000fea0003c00000 */
[----:B------:R-:W-:-:S07]  /*1d00*/  MOV R5, R0 ;  /* 0x0000000000057202 */ /* 0x000fce0000000f00 */
.L_x_22:
[----:B------:R-:W-:Y:S05]  /*1d10*/  BSYNC.RECONVERGENT B0 ;  /* 0x0000000000007941 */ /* 0x000fea0003800200 */
.L_x_21:
[----:B------:R-:W0:Y:S01]  /*1d20*/  LDS R9, [R4+0x4] ;  /* 0x0000040004097984 */ /* 0x000e220000000800 */
[----:B------:R-:W-:Y:S01]  /*1d30*/  HFMA2 R0, -RZ, RZ, 0.96630859375, -0.0022525787353515625 ;  /* 0x3bbb989dff007431 */ /* 0x000fe200000001ff */
[----:B------:R-:W-:Y:S01]  /*1d40*/  MOV R13, 0x437c0000 ;  /* 0x437c0000000d7802 */ /* 0x000fe20000000f00 */
[----:B------:R-:W1:Y:S01]  /*1d50*/  LDC.64 R10, c[0x0][0x380] ;  /* 0x0000e000ff0a7b82 */ /* 0x000e620000000a00 */
[----:B------:R-:W2:Y:S01]  /*1d60*/  MUFU.RCP R14, R3 ;  /* 0x00000003000e7308 */ /* 0x000ea20000001000 */
[----:B------:R-:W-:Y:S01]  /*1d70*/  BSSY.RECONVERGENT B0, `(.L_x_23) ;  /* 0x0000018000007945 */ /* 0x000fe20003800200 */
[----:B0-----:R-:W-:-:S04]  /*1d80*/  FADD R9, R9, -R2 ;  /* 0x8000000209097221 */ /* 0x001fc80000000000 */
[----:B------:R-:W-:-:S04]  /*1d90*/  FFMA.SAT R0, R9, R0, 0.5 ;  /* 0x3f00000009007423 */ /* 0x000fc80000002000 */
[----:B------:R-:W-:-:S04]  /*1da0*/  FFMA.RM R0, R0, R13, 12582913 ;  /* 0x4b40000100007423 */ /* 0x000fc8000000400d */
[C---:B------:R-:W-:Y:S01]  /*1db0*/  FADD R12, R0.reuse, -12583039 ;  /* 0xcb40007f000c7421 */ /* 0x040fe20000000000 */
[----:B------:R-:W-:-:S03]  /*1dc0*/  SHF.L.U32 R0, R0, 0x17, RZ ;  /* 0x0000001700007819 */ /* 0x000fc600000006ff */
[----:B------:R-:W-:-:S04]  /*1dd0*/  FFMA R12, R9, 1.4426950216293334961, -R12 ;  /* 0x3fb8aa3b090c7823 */ /* 0x000fc8000000080c */
[----:B------:R-:W-:Y:S01]  /*1de0*/  FFMA R12, R9, 1.925963033500011079e-08, R12 ;  /* 0x32a57060090c7823 */ /* 0x000fe2000000000c */
[----:B------:R-:W-:-:S03]  /*1df0*/  IADD3 R9, PT, PT, R7, R8, RZ ;  /* 0x0000000807097210 */ /* 0x000fc60007ffe0ff */
[----:B------:R-:W0:Y:S02]  /*1e00*/  MUFU.EX2 R13, R12 ;  /* 0x0000000c000d7308 */ /* 0x000e240000000800 */
[----:B-1----:R-:W-:-:S04]  /*1e10*/  IMAD.WIDE.U32 R10, R9, 0x4, R10 ;  /* 0x00000004090a7825 */ /* 0x002fc800078e000a */
[----:B--2---:R-:W-:Y:S01]  /*1e20*/  FFMA R9, R14, -R3, 1 ;  /* 0x3f8000000e097423 */ /* 0x004fe20000000803 */
[----:B------:R1:W-:Y:S01]  /*1e30*/  STG.E desc[UR8][R10.64], R5 ;  /* 0x000000050a007986 */ /* 0x0003e2000c101908 */
[----:B0-----:R-:W-:Y:S02]  /*1e40*/  FMUL R13, R0, R13 ;  /* 0x0000000d000d7220 */ /* 0x001fe40000400000 */
[----:B------:R-:W-:Y:S02]  /*1e50*/  FFMA R0, R14, R9, R14 ;  /* 0x000000090e007223 */ /* 0x000fe4000000000e */
[----:B------:R-:W0:Y:S02]  /*1e60*/  FCHK P0, R13, R3 ;  /* 0x000000030d007302 */ /* 0x000e240000000000 */
[----:B------:R-:W-:-:S04]  /*1e70*/  FFMA R4, R0, R13, RZ ;  /* 0x0000000d00047223 */ /* 0x000fc800000000ff */
[----:B------:R-:W-:-:S04]  /*1e80*/  FFMA R9, R4, -R3, R13 ;  /* 0x8000000304097223 */ /* 0x000fc8000000000d */
[----:B------:R-:W-:Y:S01]  /*1e90*/  FFMA R9, R0, R9, R4 ;  /* 0x0000000900097223 */ /* 0x000fe20000000004 */
[----:B01----:R-:W-:Y:S06]  /*1ea0*/  @!P0 BRA `(.L_x_24) ;  /* 0x0000000000108947 */ /* 0x003fec0003800000 */
[----:B------:R-:W-:Y:S01]  /*1eb0*/  IMAD.MOV.U32 R0, RZ, RZ, R13 ;  /* 0x000000ffff007224 */ /* 0x000fe200078e000d */
[----:B------:R-:W-:-:S07]  /*1ec0*/  MOV R12, 0x1ee0 ;  /* 0x00001ee0000c7802 */ /* 0x000fce0000000f00 */
[----:B------:R-:W-:Y:S05]  /*1ed0*/  CALL.REL.NOINC `($__internal_0_$__cuda_sm3x_div_rn_noftz_f32_slowpath) ;  /* 0x0000000000c47944 */ /* 0x000fea0003c00000 */
[----:B------:R-:W-:-:S07]  /*1ee0*/  MOV R9, R0 ;  /* 0x0000000000097202 */ /* 0x000fce0000000f00 */
.L_x_24:
[----:B------:R-:W-:Y:S05]  /*1ef0*/  BSYNC.RECONVERGENT B0 ;  /* 0x0000000000007941 */ /* 0x000fea0003800200 */
.L_x_23:
[----:B------:R-:W0:Y:S01]  /*1f00*/  LDCU.64 UR4, c[0x0][0x380] ;  /* 0x00007000ff0477ac */ /* 0x000e220008000a00 */
[----:B------:R-:W-:Y:S02]  /*1f10*/  IADD3 R0, P0, PT, R7, R8, RZ ;  /* 0x0000000807007210 */ /* 0x000fe40007f1e0ff */
[----:B------:R-:W-:Y:S02]  /*1f20*/  IADD3 R8, PT, PT, R8, 0x2, RZ ;  /* 0x0000000208087810 */ /* 0x000fe40007ffe0ff */
[----:B------:R-:W-:Y:S02]  /*1f30*/  IADD3.X R5, PT, PT, RZ, RZ, RZ, P0, !PT ;  /* 0x000000ffff057210 */ /* 0x000fe400007fe4ff */
[----:B0-----:R-:W-:-:S04]  /*1f40*/  LEA R4, P0, R0, UR4, 0x2 ;  /* 0x0000000400047c11 */ /* 0x001fc8000f8010ff */
[----:B------:R-:W-:-:S05]  /*1f50*/  LEA.HI.X R5, R0, UR5, R5, 0x2, P0 ;  /* 0x0000000500057c11 */ /* 0x000fca00080f1405 */
[----:B------:R1:W-:Y:S04]  /*1f60*/  STG.E desc[UR8][R4.64+0x4], R9 ;  /* 0x0000040904007986 */ /* 0x0003e8000c101908 */
.L_x_20:
[----:B------:R-:W2:Y:S02]  /*1f70*/  LDC R0, c[0x0][0x38c] ;  /* 0x0000e300ff007b82 */ /* 0x000ea40000000800 */
[----:B--2---:R-:W-:-:S04]  /*1f80*/  LOP3.LUT R0, R0, 0x1, RZ, 0xc0, !PT ;  /* 0x0000000100007812 */ /* 0x004fc800078ec0ff */
[----:B------:R-:W-:-:S13]  /*1f90*/  ISETP.NE.U32.AND P0, PT, R0, 0x1, PT ;  /* 0x000000010000780c */ /* 0x000fda0003f05070 */
[----:B------:R-:W-:Y:S05]  /*1fa0*/  @P0 EXIT ;  /* 0x000000000000094d */ /* 0x000fea0003800000 */
[----:B------:R-:W2:Y:S01]  /*1fb0*/  S2UR UR5, SR_CgaCtaId ;  /* 0x00000000000579c3 */ /* 0x000ea20000008800 */
[----:B------:R-:W-:Y:S01]  /*1fc0*/  UMOV UR4, 0x400 ;  /* 0x0000040000047882 */ /* 0x000fe20000000000 */
[----:B------:R-:W-:Y:S01]  /*1fd0*/  IADD3 R6, PT, PT, R6, R8, RZ ;  /* 0x0000000806067210 */ /* 0x000fe20007ffe0ff */
[----:B------:R-:W-:Y:S01]  /*1fe0*/  HFMA2 R0, -RZ, RZ, 0.96630859375, -0.0022525787353515625 ;  /* 0x3bbb989dff007431 */ /* 0x000fe200000001ff */
[----:B-1----:R-:W-:Y:S01]  /*1ff0*/  MOV R9, 0x437c0000 ;  /* 0x437c000000097802 */ /* 0x002fe20000000f00 */
[----:B0-----:R-:W0:Y:S01]  /*2000*/  MUFU.RCP R4, R3 ;  /* 0x0000000300047308 */ /* 0x001e220000001000 */
[----:B------:R-:W-:Y:S01]  /*2010*/  BSSY.RECONVERGENT B0, `(.L_x_25) ;  /* 0x0000018000007945 */ /* 0x000fe20003800200 */
[----:B0-----:R-:W-:Y:S01]  /*2020*/  FFMA R11, R4, -R3, 1 ;  /* 0x3f800000040b7423 */ /* 0x001fe20000000803 */
[----:B--2---:R-:W-:-:S06]  /*2030*/  ULEA UR4, UR5, UR4, 0x18 ;  /* 0x0000000405047291 */ /* 0x004fcc000f8ec0ff */
[----:B------:R-:W-:-:S05]  /*2040*/  LEA R6, R6, UR4, 0x2 ;  /* 0x0000000406067c11 */ /* 0x000fca000f8e10ff */
[----:B------:R-:W0:Y:S02]  /*2050*/  LDS R5, [R6] ;  /* 0x0000000006057984 */ /* 0x000e240000000800 */
[----:B0-----:R-:W-:-:S04]  /*2060*/  FADD R5, R5, -R2 ;  /* 0x8000000205057221 */ /* 0x001fc80000000000 */
[----:B------:R-:W-:-:S04]  /*2070*/  FFMA.SAT R0, R5, R0, 0.5 ;  /* 0x3f00000005007423 */ /* 0x000fc80000002000 */
[----:B------:R-:W-:-:S04]  /*2080*/  FFMA.RM R0, R0, R9, 12582913 ;  /* 0x4b40000100007423 */ /* 0x000fc80000004009 */
        /* <DEDUP_REMOVED lines=16> */
.L_x_26:
[----:B------:R-:W-:Y:S05]  /*2190*/  BSYNC.RECONVERGENT B0 ;  /* 0x0000000000007941 */ /* 0x000fea0003800200 */
.L_x_25:
[----:B------:R-:W0:Y:S01]  /*21a0*/  LDC.64 R2, c[0x0][0x380] ;  /* 0x0000e000ff027b82 */ /* 0x000e220000000a00 */
[----:B------:R-:W-:-:S05]  /*21b0*/  IADD3 R7, PT, PT, R7, R8, RZ ;  /* 0x0000000807077210 */ /* 0x000fca0007ffe0ff */
[----:B0-----:R-:W-:-:S05]  /*21c0*/  IMAD.WIDE.U32 R2, R7, 0x4, R2 ;  /* 0x0000000407027825 */ /* 0x001fca00078e0002 */
[----:B------:R-:W-:Y:S01]  /*21d0*/  STG.E desc[UR8][R2.64], R5 ;  /* 0x0000000502007986 */ /* 0x000fe2000c101908 */
[----:B------:R-:W-:Y:S05]  /*21e0*/  EXIT ;  /* 0x000000000000794d */ /* 0x000fea0003800000 */
        .weak           $__internal_0_$__cuda_sm3x_div_rn_noftz_f32_slowpath
        .type           $__internal_0_$__cuda_sm3x_div_rn_noftz_f32_slowpath,@function
        .size           $__internal_0_$__cuda_sm3x_div_rn_noftz_f32_slowpath,(.L_x_39 - $__internal_0_$__cuda_sm3x_div_rn_noftz_f32_slowpath)
$__internal_0_$__cuda_sm3x_div_rn_noftz_f32_slowpath:
[----:B------:R-:W-:Y:S01]  /*21f0*/  SHF.R.U32.HI R11, RZ, 0x17, R3 ;  /* 0x00000017ff0b7819 */ /* 0x000fe20000011603 */
[----:B------:R-:W-:Y:S01]  /*2200*/  BSSY.RECONVERGENT B1, `(.L_x_27) ;  /* 0x0000063000017945 */ /* 0x000fe20003800200 */
[----:B------:R-:W-:Y:S02]  /*2210*/  SHF.R.U32.HI R13, RZ, 0x17, R0 ;  /* 0x00000017ff0d7819 */ /* 0x000fe40000011600 */
[----:B------:R-:W-:Y:S02]  /*2220*/  LOP3.LUT R11, R11, 0xff, RZ, 0xc0, !PT ;  /* 0x000000ff0b0b7812 */ /* 0x000fe400078ec0ff */
[----:B------:R-:W-:Y:S02]  /*2230*/  LOP3.LUT R17, R13, 0xff, RZ, 0xc0, !PT ;  /* 0x000000ff0d117812 */ /* 0x000fe400078ec0ff */
[----:B------:R-:W-:Y:S02]  /*2240*/  IADD3 R18, PT, PT, R11, -0x1, RZ ;  /* 0xffffffff0b127810 */ /* 0x000fe40007ffe0ff */
[----:B------:R-:W-:-:S02]  /*2250*/  IADD3 R14, PT, PT, R17, -0x1, RZ ;  /* 0xffffffff110e7810 */ /* 0x000fc40007ffe0ff */
[----:B------:R-:W-:Y:S02]  /*2260*/  ISETP.GT.U32.AND P0, PT, R18, 0xfd, PT ;  /* 0x000000fd1200780c */ /* 0x000fe40003f04070 */
[----:B------:R-:W-:Y:S02]  /*2270*/  MOV R15, R3 ;  /* 0x00000003000f7202 */ /* 0x000fe40000000f00 */
[----:B------:R-:W-:-:S13]  /*2280*/  ISETP.GT.U32.OR P0, PT, R14, 0xfd, P0 ;  /* 0x000000fd0e00780c */ /* 0x000fda0000704470 */
[----:B------:R-:W-:Y:S01]  /*2290*/  @!P0 IMAD.MOV.U32 R13, RZ, RZ, RZ ;  /* 0x000000ffff0d8224 */ /* 0x000fe200078e00ff */
[----:B------:R-:W-:Y:S06]  /*22a0*/  @!P0 BRA `(.L_x_28) ;  /* 0x00000000005c8947 */ /* 0x000fec0003800000 */
[----:B------:R-:W-:Y:S02]  /*22b0*/  FSETP.GTU.FTZ.AND P0, PT, |R0|, +INF , PT ;  /* 0x7f8000000000780b */ /* 0x000fe40003f1c200 */
[----:B------:R-:W-:-:S04]  /*22c0*/  FSETP.GTU.FTZ.AND P1, PT, |R3|, +INF , PT ;  /* 0x7f8000000300780b */ /* 0x000fc80003f3c200 */
[----:B------:R-:W-:-:S13]  /*22d0*/  PLOP3.LUT P0, PT, P0, P1, PT, 0xf8, 0x8f ;  /* 0x00000000008f781c */ /* 0x000fda0000703f70 */
[----:B------:R-:W-:Y:S05]  /*22e0*/  @P0 BRA `(.L_x_29) ;  /* 0x00000004004c0947 */ /* 0x000fea0003800000 */
[----:B------:R-:W-:-:S13]  /*22f0*/  LOP3.LUT P0, RZ, R15, 0x7fffffff, R0, 0xc8, !PT ;  /* 0x7fffffff0fff7812 */ /* 0x000fda000780c800 */
[----:B------:R-:W-:Y:S05]  /*2300*/  @!P0 BRA `(.L_x_30) ;  /* 0x00000004003c8947 */ /* 0x000fea0003800000 */
[C---:B------:R-:W-:Y:S02]  /*2310*/  FSETP.NEU.FTZ.AND P3, PT, |R0|.reuse, +INF , PT ;  /* 0x7f8000000000780b */ /* 0x040fe40003f7d200 */
[----:B------:R-:W-:Y:S02]  /*2320*/  FSETP.NEU.FTZ.AND P1, PT, |R3|, +INF , PT ;  /* 0x7f8000000300780b */ /* 0x000fe40003f3d200 */
[----:B------:R-:W-:-:S11]  /*2330*/  FSETP.NEU.FTZ.AND P0, PT, |R0|, +INF , PT ;  /* 0x7f8000000000780b */ /* 0x000fd60003f1d200 */
[----:B------:R-:W-:Y:S05]  /*2340*/  @!P1 BRA !P3, `(.L_x_30) ;  /* 0x00000004002c9947 */ /* 0x000fea0005800000 */
[----:B------:R-:W-:-:S04]  /*2350*/  LOP3.LUT P3, RZ, R0, 0x7fffffff, RZ, 0xc0, !PT ;  /* 0x7fffffff00ff7812 */ /* 0x000fc8000786c0ff */
[----:B------:R-:W-:-:S13]  /*2360*/  PLOP3.LUT P1, PT, P1, P3, PT, 0x2f, 0xf2 ;  /* 0x0000000000f2781c */ /* 0x000fda0000f26577 */
[----:B------:R-:W-:Y:S05]  /*2370*/  @P1 BRA `(.L_x_31) ;  /* 0x0000000400181947 */ /* 0x000fea0003800000 */
[----:B------:R-:W-:-:S04]  /*2380*/  LOP3.LUT P1, RZ, R15, 0x7fffffff, RZ, 0xc0, !PT ;  /* 0x7fffffff0fff7812 */ /* 0x000fc8000782c0ff */
[----:B------:R-:W-:-:S13]  /*2390*/  PLOP3.LUT P0, PT, P0, P1, PT, 0x2f, 0xf2 ;  /* 0x0000000000f2781c */ /* 0x000fda0000702577 */
[----:B------:R-:W-:Y:S05]  /*23a0*/  @P0 BRA `(.L_x_32) ;  /* 0x0000000400000947 */ /* 0x000fea0003800000 */
[----:B------:R-:W-:Y:S02]  /*23b0*/  ISETP.GE.AND P0, PT, R14, RZ, PT ;  /* 0x000000ff0e00720c */ /* 0x000fe40003f06270 */
[----:B------:R-:W-:-:S11]  /*23c0*/  ISETP.GE.AND P1, PT, R18, RZ, PT ;  /* 0x000000ff1200720c */ /* 0x000fd60003f26270 */
[----:B------:R-:W-:Y:S01]  /*23d0*/  @P0 MOV R13, RZ ;  /* 0x000000ff000d0202 */ /* 0x000fe20000000f00 */
[----:B------:R-:W-:Y:S01]  /*23e0*/  @!P0 FFMA R0, R0, 1.84467440737095516160e+19, RZ ;  /* 0x5f80000000008823 */ /* 0x000fe200000000ff */
[----:B------:R-:W-:Y:S01]  /*23f0*/  @!P0 MOV R13, 0xffffffc0 ;  /* 0xffffffc0000d8802 */ /* 0x000fe20000000f00 */
[----:B------:R-:W-:-:S03]  /*2400*/  @!P1 FFMA R15, R3, 1.84467440737095516160e+19, RZ ;  /* 0x5f800000030f9823 */ /* 0x000fc600000000ff */
[----:B------:R-:W-:-:S07]  /*2410*/  @!P1 IADD3 R13, PT, PT, R13, 0x40, RZ ;  /* 0x000000400d0d9810 */ /* 0x000fce0007ffe0ff */
.L_x_28:
[----:B------:R-:W-:Y:S01]  /*2420*/  LEA R14, R11, 0xc0800000, 0x17 ;  /* 0xc08000000b0e7811 */ /* 0x000fe200078eb8ff */
[----:B------:R-:W-:Y:S01]  /*2430*/  BSSY.RECONVERGENT B2, `(.L_x_33) ;  /* 0x0000036000027945 */ /* 0x000fe20003800200 */
[----:B------:R-:W-:Y:S02]  /*2440*/  IADD3 R17, PT, PT, R17, -0x7f, RZ ;  /* 0xffffff8111117810 */ /* 0x000fe40007ffe0ff */
[----:B------:R-:W-:-:S03]  /*2450*/  IADD3 R18, PT, PT, -R14, R15, RZ ;  /* 0x0000000f0e127210 */ /* 0x000fc60007ffe1ff */
[C---:B------:R-:W-:Y:S01]  /*2460*/  IMAD R0, R17.reuse, -0x800000, R0 ;  /* 0xff80000011007824 */ /* 0x040fe200078e0200 */
[----:B------:R0:W1:Y:S01]  /*2470*/  MUFU.RCP R15, R18 ;  /* 0x00000012000f7308 */ /* 0x0000620000001000 */
[----:B------:R-:W-:Y:S01]  /*2480*/  FADD.FTZ R19, -R18, -RZ ;  /* 0x800000ff12137221 */ /* 0x000fe20000010100 */
[----:B0-----:R-:W-:-:S04]  /*2490*/  IADD3 R18, PT, PT, R17, 0x7f, -R11 ;  /* 0x0000007f11127810 */ /* 0x001fc80007ffe80b */
[----:B------:R-:W-:Y:S01]  /*24a0*/  IADD3 R18, PT, PT, R18, R13, RZ ;  /* 0x0000000d12127210 */ /* 0x000fe20007ffe0ff */
[----:B-1----:R-:W-:-:S04]  /*24b0*/  FFMA R14, R15, R19, 1 ;  /* 0x3f8000000f0e7423 */ /* 0x002fc80000000013 */
[----:B------:R-:W-:-:S04]  /*24c0*/  FFMA R15, R15, R14, R15 ;  /* 0x0000000e0f0f7223 */ /* 0x000fc8000000000f */
[----:B------:R-:W-:-:S04]  /*24d0*/  FFMA R14, R0, R15, RZ ;  /* 0x0000000f000e7223 */ /* 0x000fc800000000ff */
[----:B------:R-:W-:-:S04]  /*24e0*/  FFMA R20, R19, R14, R0 ;  /* 0x0000000e13147223 */ /* 0x000fc80000000000 */
[----:B------:R-:W-:-:S04]  /*24f0*/  FFMA R14, R15, R20, R14 ;  /* 0x000000140f0e7223 */ /* 0x000fc8000000000e */
[----:B------:R-:W-:-:S04]  /*2500*/  FFMA R19, R19, R14, R0 ;  /* 0x0000000e13137223 */ /* 0x000fc80000000000 */
[----:B------:R-:W-:-:S05]  /*2510*/  FFMA R0, R15, R19, R14 ;  /* 0x000000130f007223 */ /* 0x000fca000000000e */
[----:B------:R-:W-:-:S04]  /*2520*/  SHF.R.U32.HI R11, RZ, 0x17, R0 ;  /* 0x00000017ff0b7819 */ /* 0x000fc80000011600 */
[----:B------:R-:W-:-:S04]  /*2530*/  LOP3.LUT R11, R11, 0xff, RZ, 0xc0, !PT ;  /* 0x000000ff0b0b7812 */ /* 0x000fc800078ec0ff */
[----:B------:R-:W-:-:S04]  /*2540*/  IADD3 R17, PT, PT, R11, R18, RZ ;  /* 0x000000120b117210 */ /* 0x000fc80007ffe0ff */
[----:B------:R-:W-:-:S04]  /*2550*/  IADD3 R11, PT, PT, R17, -0x1, RZ ;  /* 0xffffffff110b7810 */ /* 0x000fc80007ffe0ff */
[----:B------:R-:W-:-:S13]  /*2560*/  ISETP.GE.U32.AND P0, PT, R11, 0xfe, PT ;  /* 0x000000fe0b00780c */ /* 0x000fda0003f06070 */
[----:B------:R-:W-:Y:S05]  /*2570*/  @!P0 BRA `(.L_x_34) ;  /* 0x0000000000808947 */ /* 0x000fea0003800000 */
[----:B------:R-:W-:-:S13]  /*2580*/  ISETP.GT.AND P0, PT, R17, 0xfe, PT ;  /* 0x000000fe1100780c */ /* 0x000fda0003f04270 */
[----:B------:R-:W-:Y:S05]  /*2590*/  @P0 BRA `(.L_x_35) ;  /* 0x00000000006c0947 */ /* 0x000fea0003800000 */
[----:B------:R-:W-:-:S13]  /*25a0*/  ISETP.GE.AND P0, PT, R17, 0x1, PT ;  /* 0x000000011100780c */ /* 0x000fda0003f06270 */
[----:B------:R-:W-:Y:S05]  /*25b0*/  @P0 BRA `(.L_x_36) ;  /* 0x0000000000740947 */ /* 0x000fea0003800000 */
[----:B------:R-:W-:Y:S02]  /*25c0*/  ISETP.GE.AND P0, PT, R17, -0x18, PT ;  /* 0xffffffe81100780c */ /* 0x000fe40003f06270 */
[----:B------:R-:W-:-:S11]  /*25d0*/  LOP3.LUT R0, R0, 0x80000000, RZ, 0xc0, !PT ;  /* 0x8000000000007812 */ /* 0x000fd600078ec0ff */
[----:B------:R-:W-:Y:S05]  /*25e0*/  @!P0 BRA `(.L_x_36) ;  /* 0x0000000000688947 */ /* 0x000fea0003800000 */
[-CC-:B------:R-:W-:Y:S01]  /*25f0*/  FFMA.RZ R11, R15, R19.reuse, R14.reuse ;  /* 0x000000130f0b7223 */ /* 0x180fe2000000c00e */
[C---:B------:R-:W-:Y:S02]  /*2600*/  IADD3 R18, PT, PT, R17.reuse, 0x20, RZ ;  /* 0x0000002011127810 */ /* 0x040fe40007ffe0ff */
[----:B------:R-:W-:Y:S02]  /*2610*/  ISETP.NE.AND P3, PT, R17, RZ, PT ;  /* 0x000000ff1100720c */ /* 0x000fe40003f65270 */
[----:B------:R-:W-:Y:S01]  /*2620*/  LOP3.LUT R13, R11, 0x7fffff, RZ, 0xc0, !PT ;  /* 0x007fffff0b0d7812 */ /* 0x000fe200078ec0ff */
[CCC-:B------:R-:W-:Y:S01]  /*2630*/  FFMA.RP R11, R15.reuse, R19.reuse, R14.reuse ;  /* 0x000000130f0b7223 */ /* 0x1c0fe2000000800e */
[----:B------:R-:W-:Y:S01]  /*2640*/  FFMA.RM R14, R15, R19, R14 ;  /* 0x000000130f0e7223 */ /* 0x000fe2000000400e */
[----:B------:R-:W-:Y:S02]  /*2650*/  ISETP.NE.AND P1, PT, R17, RZ, PT ;  /* 0x000000ff1100720c */ /* 0x000fe40003f25270 */
[----:B------:R-:W-:-:S02]  /*2660*/  LOP3.LUT R13, R13, 0x800000, RZ, 0xfc, !PT ;  /* 0x008000000d0d7812 */ /* 0x000fc400078efcff */
[----:B------:R-:W-:Y:S02]  /*2670*/  IADD3 R15, PT, PT, -R17, RZ, RZ ;  /* 0x000000ff110f7210 */ /* 0x000fe40007ffe1ff */
[----:B------:R-:W-:Y:S02]  /*2680*/  SHF.L.U32 R18, R13, R18, RZ ;  /* 0x000000120d127219 */ /* 0x000fe400000006ff */
[----:B------:R-:W-:Y:S02]  /*2690*/  FSETP.NEU.FTZ.AND P0, PT, R11, R14, PT ;  /* 0x0000000e0b00720b */ /* 0x000fe40003f1d000 */
[----:B------:R-:W-:Y:S02]  /*26a0*/  SEL R14, R15, RZ, P3 ;  /* 0x000000ff0f0e7207 */ /* 0x000fe40001800000 */
[----:B------:R-:W-:Y:S02]  /*26b0*/  ISETP.NE.AND P1, PT, R18, RZ, P1 ;  /* 0x000000ff1200720c */ /* 0x000fe40000f25270 */
[----:B------:R-:W-:-:S02]  /*26c0*/  SHF.R.U32.HI R14, RZ, R14, R13 ;  /* 0x0000000eff0e7219 */ /* 0x000fc4000001160d */
[----:B------:R-:W-:Y:S02]  /*26d0*/  PLOP3.LUT P0, PT, P0, P1, PT, 0xf8, 0x8f ;  /* 0x00000000008f781c */ /* 0x000fe40000703f70 */
[----:B------:R-:W-:Y:S02]  /*26e0*/  SHF.R.U32.HI R18, RZ, 0x1, R14 ;  /* 0x00000001ff127819 */ /* 0x000fe4000001160e */
[----:B------:R-:W-:-:S04]  /*26f0*/  SEL R11, RZ, 0x1, !P0 ;  /* 0x00000001ff0b7807 */ /* 0x000fc80004000000 */
[----:B------:R-:W-:-:S04]  /*2700*/  LOP3.LUT R11, R11, 0x1, R18, 0xf8, !PT ;  /* 0x000000010b0b7812 */ /* 0x000fc800078ef812 */
[----:B------:R-:W-:-:S04]  /*2710*/  LOP3.LUT R11, R11, R14, RZ, 0xc0, !PT ;  /* 0x0000000e0b0b7212 */ /* 0x000fc800078ec0ff */
[----:B------:R-:W-:-:S04]  /*2720*/  IADD3 R11, PT, PT, R18, R11, RZ ;  /* 0x0000000b120b7210 */ /* 0x000fc80007ffe0ff */
[----:B------:R-:W-:Y:S01]  /*2730*/  LOP3.LUT R0, R11, R0, RZ, 0xfc, !PT ;  /* 0x000000000b007212 */ /* 0x000fe200078efcff */
[----:B------:R-:W-:Y:S06]  /*2740*/  BRA `(.L_x_36) ;  /* 0x0000000000107947 */ /* 0x000fec0003800000 */
.L_x_35:
[----:B------:R-:W-:-:S04]  /*2750*/  LOP3.LUT R0, R0, 0x80000000, RZ, 0xc0, !PT ;  /* 0x8000000000007812 */ /* 0x000fc800078ec0ff */
[----:B------:R-:W-:Y:S01]  /*2760*/  LOP3.LUT R0, R0, 0x7f800000, RZ, 0xfc, !PT ;  /* 0x7f80000000007812 */ /* 0x000fe200078efcff */
[----:B------:R-:W-:Y:S06]  /*2770*/  BRA `(.L_x_36) ;  /* 0x0000000000047947 */ /* 0x000fec0003800000 */
.L_x_34:
[----:B------:R-:W-:-:S07]  /*2780*/  LEA R0, R18, R0, 0x17 ;  /* 0x0000000012007211 */ /* 0x000fce00078eb8ff */
.L_x_36:
[----:B------:R-:W-:Y:S05]  /*2790*/  BSYNC.RECONVERGENT B2 ;  /* 0x0000000000027941 */ /* 0x000fea0003800200 */
.L_x_33:
[----:B------:R-:W-:Y:S05]  /*27a0*/  BRA `(.L_x_37) ;  /* 0x0000000000207947 */ /* 0x000fea0003800000 */
.L_x_32:
[----:B------:R-:W-:-:S04]  /*27b0*/  LOP3.LUT R0, R15, 0x80000000, R0, 0x48, !PT ;  /* 0x800000000f007812 */ /* 0x000fc800078e4800 */
[----:B------:R-:W-:Y:S01]  /*27c0*/  LOP3.LUT R0, R0, 0x7f800000, RZ, 0xfc, !PT ;  /* 0x7f80000000007812 */ /* 0x000fe200078efcff */
[----:B------:R-:W-:Y:S06]  /*27d0*/  BRA `(.L_x_37) ;  /* 0x0000000000147947 */ /* 0x000fec0003800000 */
.L_x_31:
[----:B------:R-:W-:Y:S01]  /*27e0*/  LOP3.LUT R0, R15, 0x80000000, R0, 0x48, !PT ;  /* 0x800000000f007812 */ /* 0x000fe200078e4800 */
[----:B------:R-:W-:Y:S06]  /*27f0*/  BRA `(.L_x_37) ;  /* 0x00000000000c7947 */ /* 0x000fec0003800000 */
.L_x_30:
[----:B------:R-:W0:Y:S01]  /*2800*/  MUFU.RSQ R0, -QNAN ;  /* 0xffc0000000007908 */ /* 0x000e220000001400 */
[----:B------:R-:W-:Y:S05]  /*2810*/  BRA `(.L_x_37) ;  /* 0x0000000000047947 */ /* 0x000fea0003800000 */
.L_x_29:
[----:B------:R-:W-:-:S07]  /*2820*/  FADD.FTZ R0, R0, R3 ;  /* 0x0000000300007221 */ /* 0x000fce0000010000 */
.L_x_37:
[----:B------:R-:W-:Y:S05]  /*2830*/  BSYNC.RECONVERGENT B1 ;  /* 0x0000000000017941 */ /* 0x000fea0003800200 */
.L_x_27:
[----:B------:R-:W-:-:S04]  /*2840*/  HFMA2 R13, -RZ, RZ, 0, 0 ;  /* 0x00000000ff0d7431 */ /* 0x000fc800000001ff */
[----:B0-----:R-:W-:Y:S05]  /*2850*/  RET.REL.NODEC R12 `(_Z14online_softmaxPfii) ;  /* 0xffffffd40ce87950 */ /* 0x001fea0003c3ffff */
.L_x_38:
[----:B------:R-:W-:-:S00]  /*2860*/  BRA `(.L_x_38) ;  /* 0xfffffffc00fc7947 */ /* 0x000fc0000383ffff */
[----:B------:R-:W-:-:S00]  /*2870*/  NOP ;  /* 0x0000000000007918 */ /* 0x000fc00000000000 */
        /* <DEDUP_REMOVED lines=8> */
.L_x_39:


//--------------------- .nv.shared._Z14online_softmaxPfii --------------------------
	.section	.nv.shared._Z14online_softmaxPfii,"aw",@nobits
	.sectionflags	@""
	.align	16
	.zero		1024


//--------------------- .nv.shared.reserved.0     --------------------------
	.section	.nv.shared.reserved.0,"aw",@nobits
	.weak		__nv_reservedSMEM_offset_0_alias
	.size		__nv_reservedSMEM_offset_0_alias, 0, 64
	.other		__nv_reservedSMEM_offset_0_alias,@"STO_CUDA_RESERVED_SHARED STV_DEFAULT"
__nv_reservedSMEM_offset_0_alias:
	.zero		0
	.zero		64


//--------------------- .nv.constant0._Z14online_softmaxPfii --------------------------
	.section	.nv.constant0._Z14online_softmaxPfii,"a",@progbits
	.sectionflags	@""
	.align	4
.nv.constant0._Z14online_softmaxPfii:
	.zero		912


//--------------------- SYMBOLS --------------------------

	.type		.nv.reservedSmem.offset0,@object
	.size		.nv.reservedSmem.offset0,0x4
	.type		.nv.reservedSmem.cap,@object
	.size		.nv.reservedSmem.cap,0x4
